	.target	sm_100a

	.elftype	@"ET_EXEC"


//--------------------- .note.nv.tkinfo           --------------------------
	.section	.note.nv.tkinfo,"",@"SHT_NOTE"
	.sectionflags	@"SHF_NOTE_NV_TKINFO"
	.tkinfo
        /*0018*/ 	.word	0x00000002
        /*0030*/ 	.string	""
        /*0030*/ 	.string	"ptxas"
        /*0030*/ 	.string	"Cuda compilation tools, release 13.0, V13.0.88"
        /*0030*/ 	.string	"Build cuda_13.0.r13.0/compiler.36424714_0"
        /*0030*/ 	.string	"-arch sm_100a -m 64 "



//--------------------- .note.nv.cuinfo           --------------------------
	.section	.note.nv.cuinfo,"",@"SHT_NOTE"
	.sectionflags	@"SHF_NOTE_NV_CUINFO"
        /*0018*/ 	.short	0x0002
        /*001a*/ 	.short	0x0064
        /*001c*/ 	.short	0x0082
	.zero		2


//--------------------- .nv.info                  --------------------------
	.section	.nv.info,"",@"SHT_CUDA_INFO"
	.align	4


	//----- nvinfo : EIATTR_REGCOUNT
	.align		4
        /*0000*/ 	.byte	0x04, 0x2f
        /*0002*/ 	.short	(.L_19 - .L_18)
	.align		4
.L_18:
        /*0004*/ 	.word	index@(_ZN7cutlass13device_kernelINS_4gemm6kernel13GemmUniversalIN4cute5tupleIJiiiiEEENS1_10collective13CollectiveMmaINS1_35MainloopSm100TmaUmmaWarpSpecializedILi36ELi2ELi4ENS5_IJNS4_1CILi2EEESB_NSA_ILi1EEEEEEEENS5_IJNSA_ILi128EEENSA_ILi64EEESG_EEENS_12float_e5m2_tENS5_IJlSC_lEEESI_SJ_NS4_8TiledMMAINS4_8MMA_AtomIJNS4_10MMA_TraitsINS4_25SM100_MMA_F8F6F4_2x1SM_SSEJSI_SI_fSF_SG_NS4_17integral_constantINS4_4UMMA5MajorELSQ_0EEESR_NSO_INSP_7ScaleInELSS_0EEEST_EEEEEENS4_6LayoutINS5_IJSC_SC_SC_EEENS5_IJNSA_ILi0EEESY_SY_EEEEENS5_IJNS4_10UnderscoreES11_S11_EEEEENS4_28SM100_TMA_2SM_LOAD_MULTICASTENS4_14ComposedLayoutINS4_7SwizzleILi2ELi4ELi3EEENS4_18smem_ptr_flag_bitsILi8EEENSW_INS5_IJNSA_ILi8EEESG_EEENS5_IJSG_SC_EEEEEEEvNS4_8identityENS4_18SM100_TMA_2SM_LOADES1E_vS1F_EENS_8epilogue10collective18CollectiveEpilogueINS1I_23Sm100TmaWarpSpecializedILi1ELi1ELi32ELb0ELb0EEEJNS5_IJSG_SG_SG_EEENS5_IJNSW_ISG_SC_EES1O_EEESI_SJ_SI_SJ_NS1I_6fusion15FusionCallbacksIS1M_NS1Q_17LinearCombinationISI_fSI_fLNS_15FloatRoundStyleE2EEES1N_S1P_JEEENS4_5SM1004TMEM4LOAD26SM100_TMEM_LOAD_32dp32b32xENS4_13SM90_TMA_LOADES1E_NS4_39AutoVectorizingCopyWithAssumedAlignmentILi128EEENS4_14SM90_TMA_STOREES1E_S22_S22_EEEvvEEEEvNT_6ParamsE)
        /*0008*/ 	.word	0x0000005a


	//----- nvinfo : EIATTR_FRAME_SIZE
	.align		4
.L_19:
        /*000c*/ 	.byte	0x04, 0x11
        /*000e*/ 	.short	(.L_21 - .L_20)
	.align		4
.L_20:
        /*0010*/ 	.word	index@($__internal_2_$__cuda_sm10x_tcgen05_guardrail_trap_unallocated_columns_being_dealloced)
        /*0014*/ 	.word	0x00000000


	//----- nvinfo : EIATTR_FRAME_SIZE
	.align		4
.L_21:
        /*0018*/ 	.byte	0x04, 0x11
        /*001a*/ 	.short	(.L_23 - .L_22)
	.align		4
.L_22:
        /*001c*/ 	.word	index@($__internal_1_$__cuda_sm10x_tcgen05_guardrail_trap_phase_invalid_during_alloc)
        /*0020*/ 	.word	0x00000000


	//----- nvinfo : EIATTR_FRAME_SIZE
	.align		4
.L_23:
        /*0024*/ 	.byte	0x04, 0x11
        /*0026*/ 	.short	(.L_25 - .L_24)
	.align		4
.L_24:
        /*0028*/ 	.word	index@($__internal_0_$__cuda_sm10x_tcgen05_guardrail_trap_col_being_dealloced_not_returned_by_alloc)
        /*002c*/ 	.word	0x00000000


	//----- nvinfo : EIATTR_FRAME_SIZE
	.align		4
.L_25:
        /*0030*/ 	.byte	0x04, 0x11
        /*0032*/ 	.short	(.L_27 - .L_26)
	.align		4
.L_26:
        /*0034*/ 	.word	index@(_ZN7cutlass13device_kernelINS_4gemm6kernel13GemmUniversalIN4cute5tupleIJiiiiEEENS1_10collective13CollectiveMmaINS1_35MainloopSm100TmaUmmaWarpSpecializedILi36ELi2ELi4ENS5_IJNS4_1CILi2EEESB_NSA_ILi1EEEEEEEENS5_IJNSA_ILi128EEENSA_ILi64EEESG_EEENS_12float_e5m2_tENS5_IJlSC_lEEESI_SJ_NS4_8TiledMMAINS4_8MMA_AtomIJNS4_10MMA_TraitsINS4_25SM100_MMA_F8F6F4_2x1SM_SSEJSI_SI_fSF_SG_NS4_17integral_constantINS4_4UMMA5MajorELSQ_0EEESR_NSO_INSP_7ScaleInELSS_0EEEST_EEEEEENS4_6LayoutINS5_IJSC_SC_SC_EEENS5_IJNSA_ILi0EEESY_SY_EEEEENS5_IJNS4_10UnderscoreES11_S11_EEEEENS4_28SM100_TMA_2SM_LOAD_MULTICASTENS4_14ComposedLayoutINS4_7SwizzleILi2ELi4ELi3EEENS4_18smem_ptr_flag_bitsILi8EEENSW_INS5_IJNSA_ILi8EEESG_EEENS5_IJSG_SC_EEEEEEEvNS4_8identityENS4_18SM100_TMA_2SM_LOADES1E_vS1F_EENS_8epilogue10collective18CollectiveEpilogueINS1I_23Sm100TmaWarpSpecializedILi1ELi1ELi32ELb0ELb0EEEJNS5_IJSG_SG_SG_EEENS5_IJNSW_ISG_SC_EES1O_EEESI_SJ_SI_SJ_NS1I_6fusion15FusionCallbacksIS1M_NS1Q_17LinearCombinationISI_fSI_fLNS_15FloatRoundStyleE2EEES1N_S1P_JEEENS4_5SM1004TMEM4LOAD26SM100_TMEM_LOAD_32dp32b32xENS4_13SM90_TMA_LOADES1E_NS4_39AutoVectorizingCopyWithAssumedAlignmentILi128EEENS4_14SM90_TMA_STOREES1E_S22_S22_EEEvvEEEEvNT_6ParamsE)
        /*0038*/ 	.word	0x00000000


	//----- nvinfo : EIATTR_MIN_STACK_SIZE
	.align		4
.L_27:
        /*003c*/ 	.byte	0x04, 0x12
        /*003e*/ 	.short	(.L_29 - .L_28)
	.align		4
.L_28:
        /*0040*/ 	.word	index@(_ZN7cutlass13device_kernelINS_4gemm6kernel13GemmUniversalIN4cute5tupleIJiiiiEEENS1_10collective13CollectiveMmaINS1_35MainloopSm100TmaUmmaWarpSpecializedILi36ELi2ELi4ENS5_IJNS4_1CILi2EEESB_NSA_ILi1EEEEEEEENS5_IJNSA_ILi128EEENSA_ILi64EEESG_EEENS_12float_e5m2_tENS5_IJlSC_lEEESI_SJ_NS4_8TiledMMAINS4_8MMA_AtomIJNS4_10MMA_TraitsINS4_25SM100_MMA_F8F6F4_2x1SM_SSEJSI_SI_fSF_SG_NS4_17integral_constantINS4_4UMMA5MajorELSQ_0EEESR_NSO_INSP_7ScaleInELSS_0EEEST_EEEEEENS4_6LayoutINS5_IJSC_SC_SC_EEENS5_IJNSA_ILi0EEESY_SY_EEEEENS5_IJNS4_10UnderscoreES11_S11_EEEEENS4_28SM100_TMA_2SM_LOAD_MULTICASTENS4_14ComposedLayoutINS4_7SwizzleILi2ELi4ELi3EEENS4_18smem_ptr_flag_bitsILi8EEENSW_INS5_IJNSA_ILi8EEESG_EEENS5_IJSG_SC_EEEEEEEvNS4_8identityENS4_18SM100_TMA_2SM_LOADES1E_vS1F_EENS_8epilogue10collective18CollectiveEpilogueINS1I_23Sm100TmaWarpSpecializedILi1ELi1ELi32ELb0ELb0EEEJNS5_IJSG_SG_SG_EEENS5_IJNSW_ISG_SC_EES1O_EEESI_SJ_SI_SJ_NS1I_6fusion15FusionCallbacksIS1M_NS1Q_17LinearCombinationISI_fSI_fLNS_15FloatRoundStyleE2EEES1N_S1P_JEEENS4_5SM1004TMEM4LOAD26SM100_TMEM_LOAD_32dp32b32xENS4_13SM90_TMA_LOADES1E_NS4_39AutoVectorizingCopyWithAssumedAlignmentILi128EEENS4_14SM90_TMA_STOREES1E_S22_S22_EEEvvEEEEvNT_6ParamsE)
        /*0044*/ 	.word	0x00000000
.L_29:


//--------------------- .nv.compat                --------------------------
	.section	.nv.compat,"",@"SHT_CUDA_COMPAT_INFO"
	.align	4
        /*0000*/ 	.byte	0x02, 0x09, 0x01, 0x00, 0x02, 0x02, 0x02, 0x00, 0x02, 0x05, 0x05, 0x00, 0x03, 0x07, 0x01, 0x01
        /*0010*/ 	.byte	0x02, 0x03, 0x01, 0x00, 0x02, 0x06, 0x01, 0x00, 0x04, 0x0b, 0x08, 0x00, 0x09, 0x00, 0x00, 0x00
        /*0020*/ 	.byte	0x00, 0x00, 0x00, 0x00


//--------------------- .nv.info._ZN7cutlass13device_kernelINS_4gemm6kernel13GemmUniversalIN4cute5tupleIJiiiiEEENS1_10collective13CollectiveMmaINS1_35MainloopSm100TmaUmmaWarpSpecializedILi36ELi2ELi4ENS5_IJNS4_1CILi2EEESB_NSA_ILi1EEEEEEEENS5_IJNSA_ILi128EEENSA_ILi64EEESG_EEENS_12float_e5m2_tENS5_IJlSC_lEEESI_SJ_NS4_8TiledMMAINS4_8MMA_AtomIJNS4_10MMA_TraitsINS4_25SM100_MMA_F8F6F4_2x1SM_SSEJSI_SI_fSF_SG_NS4_17integral_constantINS4_4UMMA5MajorELSQ_0EEESR_NSO_INSP_7ScaleInELSS_0EEEST_EEEEEENS4_6LayoutINS5_IJSC_SC_SC_EEENS5_IJNSA_ILi0EEESY_SY_EEEEENS5_IJNS4_10UnderscoreES11_S11_EEEEENS4_28SM100_TMA_2SM_LOAD_MULTICASTENS4_14ComposedLayoutINS4_7SwizzleILi2ELi4ELi3EEENS4_18smem_ptr_flag_bitsILi8EEENSW_INS5_IJNSA_ILi8EEESG_EEENS5_IJSG_SC_EEEEEEEvNS4_8identityENS4_18SM100_TMA_2SM_LOADES1E_vS1F_EENS_8epilogue10collective18CollectiveEpilogueINS1I_23Sm100TmaWarpSpecializedILi1ELi1ELi32ELb0ELb0EEEJNS5_IJSG_SG_SG_EEENS5_IJNSW_ISG_SC_EES1O_EEESI_SJ_SI_SJ_NS1I_6fusion15FusionCallbacksIS1M_NS1Q_17LinearCombinationISI_fSI_fLNS_15FloatRoundStyleE2EEES1N_S1P_JEEENS4_5SM1004TMEM4LOAD26SM100_TMEM_LOAD_32dp32b32xENS4_13SM90_TMA_LOADES1E_NS4_39AutoVectorizingCopyWithAssumedAlignmentILi128EEENS4_14SM90_TMA_STOREES1E_S22_S22_EEEvvEEEEvNT_6ParamsE --------------------------
	.section	.nv.info._ZN7cutlass13device_kernelINS_4gemm6kernel13GemmUniversalIN4cute5tupleIJiiiiEEENS1_10collective13CollectiveMmaINS1_35MainloopSm100TmaUmmaWarpSpecializedILi36ELi2ELi4ENS5_IJNS4_1CILi2EEESB_NSA_ILi1EEEEEEEENS5_IJNSA_ILi128EEENSA_ILi64EEESG_EEENS_12float_e5m2_tENS5_IJlSC_lEEESI_SJ_NS4_8TiledMMAINS4_8MMA_AtomIJNS4_10MMA_TraitsINS4_25SM100_MMA_F8F6F4_2x1SM_SSEJSI_SI_fSF_SG_NS4_17integral_constantINS4_4UMMA5MajorELSQ_0EEESR_NSO_INSP_7ScaleInELSS_0EEEST_EEEEEENS4_6LayoutINS5_IJSC_SC_SC_EEENS5_IJNSA_ILi0EEESY_SY_EEEEENS5_IJNS4_10UnderscoreES11_S11_EEEEENS4_28SM100_TMA_2SM_LOAD_MULTICASTENS4_14ComposedLayoutINS4_7SwizzleILi2ELi4ELi3EEENS4_18smem_ptr_flag_bitsILi8EEENSW_INS5_IJNSA_ILi8EEESG_EEENS5_IJSG_SC_EEEEEEEvNS4_8identityENS4_18SM100_TMA_2SM_LOADES1E_vS1F_EENS_8epilogue10collective18CollectiveEpilogueINS1I_23Sm100TmaWarpSpecializedILi1ELi1ELi32ELb0ELb0EEEJNS5_IJSG_SG_SG_EEENS5_IJNSW_ISG_SC_EES1O_EEESI_SJ_SI_SJ_NS1I_6fusion15FusionCallbacksIS1M_NS1Q_17LinearCombinationISI_fSI_fLNS_15FloatRoundStyleE2EEES1N_S1P_JEEENS4_5SM1004TMEM4LOAD26SM100_TMEM_LOAD_32dp32b32xENS4_13SM90_TMA_LOADES1E_NS4_39AutoVectorizingCopyWithAssumedAlignmentILi128EEENS4_14SM90_TMA_STOREES1E_S22_S22_EEEvvEEEEvNT_6ParamsE,"",@"SHT_CUDA_INFO"
	.sectionflags	@""
	.align	4


	//----- nvinfo : EIATTR_CUDA_API_VERSION
	.align		4
        /*0000*/ 	.byte	0x04, 0x37
        /*0002*/ 	.short	(.L_31 - .L_30)
.L_30:
        /*0004*/ 	.word	0x00000082


	//----- nvinfo : EIATTR_KPARAM_INFO
	.align		4
.L_31:
        /*0008*/ 	.byte	0x04, 0x17
        /*000a*/ 	.short	(.L_33 - .L_32)
.L_32:
        /*000c*/ 	.word	0x00000000
        /*0010*/ 	.short	0x0000
        /*0012*/ 	.short	0x0000
        /*0014*/ 	.byte	0x00, 0xf0, 0x01, 0x20


	//----- nvinfo : EIATTR_AT_ENTRY_FRAGMENTS
	.align		4
.L_33:
        /*0018*/ 	.byte	0x04, 0x4f
        /*001a*/ 	.short	(.L_35 - .L_34)


	//   ....[0]....
.L_34:
        /*001c*/ 	.word	0x00000007


	//----- nvinfo : EIATTR_RESERVED_SMEM_USED
	.align		4
.L_35:
        /*0020*/ 	.byte	0x01, 0x41
	.zero		2


	//----- nvinfo : EIATTR_SPARSE_MMA_MASK
	.align		4
        /*0024*/ 	.byte	0x03, 0x50
        /*0026*/ 	.short	0x0000


	//----- nvinfo : EIATTR_TCGEN05_2CTA_USED
	.align		4
        /*0028*/ 	.byte	0x01, 0x52
	.zero		2


	//----- nvinfo : EIATTR_MAXREG_COUNT
	.align		4
        /*002c*/ 	.byte	0x03, 0x1b
        /*002e*/ 	.short	0x00ff


	//----- nvinfo : EIATTR_NUM_BARRIERS
	.align		4
        /*0030*/ 	.byte	0x02, 0x4c
        /*0032*/ 	.byte	0x07
	.zero		1


	//----- nvinfo : EIATTR_EXTERNS
	.align		4
        /*0034*/ 	.byte	0x04, 0x0f
        /*0036*/ 	.short	(.L_37 - .L_36)


	//   ....[0]....
	.align		4
.L_36:
        /*0038*/ 	.word	index@(__assertfail)


	//----- nvinfo : EIATTR_MERCURY_ISA_VERSION
	.align		4
.L_37:
        /*003c*/ 	.byte	0x03, 0x5f
        /*003e*/ 	.short	0x0101


	//----- nvinfo : EIATTR_INT_WARP_WIDE_INSTR_OFFSETS
	.align		4
        /*0040*/ 	.byte	0x04, 0x31
        /*0042*/ 	.short	(.L_39 - .L_38)


	//   ....[0]....
.L_38:
        /*0044*/ 	.word	0x000011a0


	//   ....[1]....
        /*0048*/ 	.word	0x00001250


	//   ....[2]....
        /*004c*/ 	.word	0x00005810


	//   ....[3]....
        /*0050*/ 	.word	0x00005840


	//   ....[4]....
        /*0054*/ 	.word	0x00005860


	//   ....[5]....
        /*0058*/ 	.word	0x000063a0


	//   ....[6]....
        /*005c*/ 	.word	0x00006450


	//----- nvinfo : EIATTR_COOP_GROUP_MASK_REGIDS
	.align		4
.L_39:
        /*0060*/ 	.byte	0x04, 0x29
        /*0062*/ 	.short	(.L_41 - .L_40)


	//   ....[0]....
.L_40:
        /*0064*/ 	.word	0xffffffff


	//   ....[1]....
        /*0068*/ 	.word	0xffffffff


	//   ....[2]....
        /*006c*/ 	.word	0xffffffff


	//   ....[3]....
        /*0070*/ 	.word	0xffffffff


	//   ....[4]....
        /*0074*/ 	.word	0xffffffff


	//   ....[5]....
        /*0078*/ 	.word	0xffffffff


	//   ....[6]....
        /*007c*/ 	.word	0xffffffff


	//   ....[7]....
        /*0080*/ 	.word	0xffffffff


	//   ....[8]....
        /*0084*/ 	.word	0xffffffff


	//   ....[9]....
        /*0088*/ 	.word	0xffffffff


	//   ....[10]....
        /*008c*/ 	.word	0xffffffff


	//   ....[11]....
        /*0090*/ 	.word	0xffffffff


	//   ....[12]....
        /*0094*/ 	.word	0xffffffff


	//   ....[13]....
        /*0098*/ 	.word	0xffffffff


	//----- nvinfo : EIATTR_COOP_GROUP_INSTR_OFFSETS
	.align		4
.L_41:
        /*009c*/ 	.byte	0x04, 0x28
        /*009e*/ 	.short	(.L_43 - .L_42)


	//   ....[0]....
.L_42:
        /*00a0*/ 	.word	0x000000b0


	//   ....[1]....
        /*00a4*/ 	.word	0x00000510


	//   ....[2]....
        /*00a8*/ 	.word	0x00000b10


	//   ....[3]....
        /*00ac*/ 	.word	0x00000c50


	//   ....[4]....
        /*00b0*/ 	.word	0x00000d50


	//   ....[5]....
        /*00b4*/ 	.word	0x00000ec0


	//   ....[6]....
        /*00b8*/ 	.word	0x00001060


	//   ....[7]....
        /*00bc*/ 	.word	0x000012c0


	//   ....[8]....
        /*00c0*/ 	.word	0x00002600


	//   ....[9]....
        /*00c4*/ 	.word	0x000046d0


	//   ....[10]....
        /*00c8*/ 	.word	0x00004ba0


	//   ....[11]....
        /*00cc*/ 	.word	0x00004bd0


	//   ....[12]....
        /*00d0*/ 	.word	0x00005710


	//   ....[13]....
        /*00d4*/ 	.word	0x00005920


	//----- nvinfo : EIATTR_VRC_CTA_INIT_COUNT
	.align		4
.L_43:
        /*00d8*/ 	.byte	0x02, 0x4a
        /*00da*/ 	.byte	0x80
	.zero		1


	//----- nvinfo : EIATTR_SYSCALL_OFFSETS
	.align		4
        /*00dc*/ 	.byte	0x04, 0x46
        /*00de*/ 	.short	(.L_45 - .L_44)


	//   ....[0]....
.L_44:
        /*00e0*/ 	.word	0x00006fe0


	//   ....[1]....
        /*00e4*/ 	.word	0x00007120


	//   ....[2]....
        /*00e8*/ 	.word	0x00007860


	//----- nvinfo : EIATTR_MBARRIER_INSTR_OFFSETS
	.align		4
.L_45:
        /*00ec*/ 	.byte	0x04, 0x39
        /*00ee*/ 	.short	(.L_47 - .L_46)


	//   ....[0]....
.L_46:
        /*00f0*/ 	.word	0x00000670
        /*00f4*/ 	.word	0x000000ff
        /*00f8*/ 	.word	0x00000000
        /*00fc*/ 	.short	0x0100
        /*00fe*/ 	.byte	0x04
	.zero		1


	//   ....[1]....
        /*0100*/ 	.word	0x00000680
        /*0104*/ 	.word	0x000000ff
        /*0108*/ 	.word	0x00000120
        /*010c*/ 	.short	0x0100
        /*010e*/ 	.byte	0x04
	.zero		1


	//   ....[2]....
        /*0110*/ 	.word	0x00000690
        /*0114*/ 	.word	0x000000ff
        /*0118*/ 	.word	0x00000008
        /*011c*/ 	.short	0x0100
        /*011e*/ 	.byte	0x04
	.zero		1


	//   ....[3]....
        /*0120*/ 	.word	0x000006a0
        /*0124*/ 	.word	0x000000ff
        /*0128*/ 	.word	0x00000128
        /*012c*/ 	.short	0x0100
        /*012e*/ 	.byte	0x04
	.zero		1


	//   ....[4]....
        /*0130*/ 	.word	0x000006b0
        /*0134*/ 	.word	0x000000ff
        /*0138*/ 	.word	0x00000010
        /*013c*/ 	.short	0x0100
        /*013e*/ 	.byte	0x04
	.zero		1


	//   ....[5]....
        /*0140*/ 	.word	0x000006c0
        /*0144*/ 	.word	0x000000ff
        /*0148*/ 	.word	0x00000130
        /*014c*/ 	.short	0x0100
        /*014e*/ 	.byte	0x04
	.zero		1


	//   ....[6]....
        /*0150*/ 	.word	0x000006d0
        /*0154*/ 	.word	0x000000ff
        /*0158*/ 	.word	0x00000018
        /*015c*/ 	.short	0x0100
        /*015e*/ 	.byte	0x04
	.zero		1


	//   ....[7]....
        /*0160*/ 	.word	0x000006e0
        /*0164*/ 	.word	0x000000ff
        /*0168*/ 	.word	0x00000138
        /*016c*/ 	.short	0x0100
        /*016e*/ 	.byte	0x04
	.zero		1


	//   ....[8]....
        /*0170*/ 	.word	0x000006f0
        /*0174*/ 	.word	0x000000ff
        /*0178*/ 	.word	0x00000020
        /*017c*/ 	.short	0x0100
        /*017e*/ 	.byte	0x04
	.zero		1


	//   ....[9]....
        /*0180*/ 	.word	0x00000700
        /*0184*/ 	.word	0x000000ff
        /*0188*/ 	.word	0x00000140
        /*018c*/ 	.short	0x0100
        /*018e*/ 	.byte	0x04
	.zero		1


	//   ....[10]....
        /*0190*/ 	.word	0x00000710
        /*0194*/ 	.word	0x000000ff
        /*0198*/ 	.word	0x00000028
        /*019c*/ 	.short	0x0100
        /*019e*/ 	.byte	0x04
	.zero		1


	//   ....[11]....
        /*01a0*/ 	.word	0x00000720
        /*01a4*/ 	.word	0x000000ff
        /*01a8*/ 	.word	0x00000148
        /*01ac*/ 	.short	0x0100
        /*01ae*/ 	.byte	0x04
	.zero		1


	//   ....[12]....
        /*01b0*/ 	.word	0x00000730
        /*01b4*/ 	.word	0x000000ff
        /*01b8*/ 	.word	0x00000030
        /*01bc*/ 	.short	0x0100
        /*01be*/ 	.byte	0x04
	.zero		1


	//   ....[13]....
        /*01c0*/ 	.word	0x00000740
        /*01c4*/ 	.word	0x000000ff
        /*01c8*/ 	.word	0x00000150
        /*01cc*/ 	.short	0x0100
        /*01ce*/ 	.byte	0x04
	.zero		1


	//   ....[14]....
        /*01d0*/ 	.word	0x00000750
        /*01d4*/ 	.word	0x000000ff
        /*01d8*/ 	.word	0x00000038
        /*01dc*/ 	.short	0x0100
        /*01de*/ 	.byte	0x04
	.zero		1


	//   ....[15]....
        /*01e0*/ 	.word	0x00000760
        /*01e4*/ 	.word	0x000000ff
        /*01e8*/ 	.word	0x00000158
        /*01ec*/ 	.short	0x0100
        /*01ee*/ 	.byte	0x04
	.zero		1


	//   ....[16]....
        /*01f0*/ 	.word	0x00000770
        /*01f4*/ 	.word	0x000000ff
        /*01f8*/ 	.word	0x00000040
        /*01fc*/ 	.short	0x0100
        /*01fe*/ 	.byte	0x04
	.zero		1


	//   ....[17]....
        /*0200*/ 	.word	0x00000780
        /*0204*/ 	.word	0x000000ff
        /*0208*/ 	.word	0x00000160
        /*020c*/ 	.short	0x0100
        /*020e*/ 	.byte	0x04
	.zero		1


	//   ....[18]....
        /*0210*/ 	.word	0x00000790
        /*0214*/ 	.word	0x000000ff
        /*0218*/ 	.word	0x00000048
        /*021c*/ 	.short	0x0100
        /*021e*/ 	.byte	0x04
	.zero		1


	//   ....[19]....
        /*0220*/ 	.word	0x000007a0
        /*0224*/ 	.word	0x000000ff
        /*0228*/ 	.word	0x00000168
        /*022c*/ 	.short	0x0100
        /*022e*/ 	.byte	0x04
	.zero		1


	//   ....[20]....
        /*0230*/ 	.word	0x000007b0
        /*0234*/ 	.word	0x000000ff
        /*0238*/ 	.word	0x00000050
        /*023c*/ 	.short	0x0100
        /*023e*/ 	.byte	0x04
	.zero		1


	//   ....[21]....
        /*0240*/ 	.word	0x000007c0
        /*0244*/ 	.word	0x000000ff
        /*0248*/ 	.word	0x00000170
        /*024c*/ 	.short	0x0100
        /*024e*/ 	.byte	0x04
	.zero		1


	//   ....[22]....
        /*0250*/ 	.word	0x000007d0
        /*0254*/ 	.word	0x000000ff
        /*0258*/ 	.word	0x00000058
        /*025c*/ 	.short	0x0100
        /*025e*/ 	.byte	0x04
	.zero		1


	//   ....[23]....
        /*0260*/ 	.word	0x000007e0
        /*0264*/ 	.word	0x000000ff
        /*0268*/ 	.word	0x00000178
        /*026c*/ 	.short	0x0100
        /*026e*/ 	.byte	0x04
	.zero		1


	//   ....[24]....
        /*0270*/ 	.word	0x000007f0
        /*0274*/ 	.word	0x000000ff
        /*0278*/ 	.word	0x00000060
        /*027c*/ 	.short	0x0100
        /*027e*/ 	.byte	0x04
	.zero		1


	//   ....[25]....
        /*0280*/ 	.word	0x00000800
        /*0284*/ 	.word	0x000000ff
        /*0288*/ 	.word	0x00000180
        /*028c*/ 	.short	0x0100
        /*028e*/ 	.byte	0x04
	.zero		1


	//   ....[26]....
        /*0290*/ 	.word	0x00000810
        /*0294*/ 	.word	0x000000ff
        /*0298*/ 	.word	0x00000068
        /*029c*/ 	.short	0x0100
        /*029e*/ 	.byte	0x04
	.zero		1


	//   ....[27]....
        /*02a0*/ 	.word	0x00000820
        /*02a4*/ 	.word	0x000000ff
        /*02a8*/ 	.word	0x00000188
        /*02ac*/ 	.short	0x0100
        /*02ae*/ 	.byte	0x04
	.zero		1


	//   ....[28]....
        /*02b0*/ 	.word	0x00000830
        /*02b4*/ 	.word	0x000000ff
        /*02b8*/ 	.word	0x00000070
        /*02bc*/ 	.short	0x0100
        /*02be*/ 	.byte	0x04
	.zero		1


	//   ....[29]....
        /*02c0*/ 	.word	0x00000840
        /*02c4*/ 	.word	0x000000ff
        /*02c8*/ 	.word	0x00000190
        /*02cc*/ 	.short	0x0100
        /*02ce*/ 	.byte	0x04
	.zero		1


	//   ....[30]....
        /*02d0*/ 	.word	0x00000850
        /*02d4*/ 	.word	0x000000ff
        /*02d8*/ 	.word	0x00000078
        /*02dc*/ 	.short	0x0100
        /*02de*/ 	.byte	0x04
	.zero		1


	//   ....[31]....
        /*02e0*/ 	.word	0x00000860
        /*02e4*/ 	.word	0x000000ff
        /*02e8*/ 	.word	0x00000198
        /*02ec*/ 	.short	0x0100
        /*02ee*/ 	.byte	0x04
	.zero		1


	//   ....[32]....
        /*02f0*/ 	.word	0x00000870
        /*02f4*/ 	.word	0x000000ff
        /*02f8*/ 	.word	0x00000080
        /*02fc*/ 	.short	0x0100
        /*02fe*/ 	.byte	0x04
	.zero		1


	//   ....[33]....
        /*0300*/ 	.word	0x00000880
        /*0304*/ 	.word	0x000000ff
        /*0308*/ 	.word	0x000001a0
        /*030c*/ 	.short	0x0100
        /*030e*/ 	.byte	0x04
	.zero		1


	//   ....[34]....
        /*0310*/ 	.word	0x00000890
        /*0314*/ 	.word	0x000000ff
        /*0318*/ 	.word	0x00000088
        /*031c*/ 	.short	0x0100
        /*031e*/ 	.byte	0x04
	.zero		1


	//   ....[35]....
        /*0320*/ 	.word	0x000008a0
        /*0324*/ 	.word	0x000000ff
        /*0328*/ 	.word	0x000001a8
        /*032c*/ 	.short	0x0100
        /*032e*/ 	.byte	0x04
	.zero		1


	//   ....[36]....
        /*0330*/ 	.word	0x000008b0
        /*0334*/ 	.word	0x000000ff
        /*0338*/ 	.word	0x00000090
        /*033c*/ 	.short	0x0100
        /*033e*/ 	.byte	0x04
	.zero		1


	//   ....[37]....
        /*0340*/ 	.word	0x000008c0
        /*0344*/ 	.word	0x000000ff
        /*0348*/ 	.word	0x000001b0
        /*034c*/ 	.short	0x0100
        /*034e*/ 	.byte	0x04
	.zero		1


	//   ....[38]....
        /*0350*/ 	.word	0x000008d0
        /*0354*/ 	.word	0x000000ff
        /*0358*/ 	.word	0x00000098
        /*035c*/ 	.short	0x0100
        /*035e*/ 	.byte	0x04
	.zero		1


	//   ....[39]....
        /*0360*/ 	.word	0x000008e0
        /*0364*/ 	.word	0x000000ff
        /*0368*/ 	.word	0x000001b8
        /*036c*/ 	.short	0x0100
        /*036e*/ 	.byte	0x04
	.zero		1


	//   ....[40]....
        /*0370*/ 	.word	0x000008f0
        /*0374*/ 	.word	0x000000ff
        /*0378*/ 	.word	0x000000a0
        /*037c*/ 	.short	0x0100
        /*037e*/ 	.byte	0x04
	.zero		1


	//   ....[41]....
        /*0380*/ 	.word	0x00000900
        /*0384*/ 	.word	0x000000ff
        /*0388*/ 	.word	0x000001c0
        /*038c*/ 	.short	0x0100
        /*038e*/ 	.byte	0x04
	.zero		1


	//   ....[42]....
        /*0390*/ 	.word	0x00000910
        /*0394*/ 	.word	0x000000ff
        /*0398*/ 	.word	0x000000a8
        /*039c*/ 	.short	0x0100
        /*039e*/ 	.byte	0x04
	.zero		1


	//   ....[43]....
        /*03a0*/ 	.word	0x00000920
        /*03a4*/ 	.word	0x000000ff
        /*03a8*/ 	.word	0x000001c8
        /*03ac*/ 	.short	0x0100
        /*03ae*/ 	.byte	0x04
	.zero		1


	//   ....[44]....
        /*03b0*/ 	.word	0x00000930
        /*03b4*/ 	.word	0x000000ff
        /*03b8*/ 	.word	0x000000b0
        /*03bc*/ 	.short	0x0100
        /*03be*/ 	.byte	0x04
	.zero		1


	//   ....[45]....
        /*03c0*/ 	.word	0x00000940
        /*03c4*/ 	.word	0x000000ff
        /*03c8*/ 	.word	0x000001d0
        /*03cc*/ 	.short	0x0100
        /*03ce*/ 	.byte	0x04
	.zero		1


	//   ....[46]....
        /*03d0*/ 	.word	0x00000950
        /*03d4*/ 	.word	0x000000ff
        /*03d8*/ 	.word	0x000000b8
        /*03dc*/ 	.short	0x0100
        /*03de*/ 	.byte	0x04
	.zero		1


	//   ....[47]....
        /*03e0*/ 	.word	0x00000960
        /*03e4*/ 	.word	0x000000ff
        /*03e8*/ 	.word	0x000001d8
        /*03ec*/ 	.short	0x0100
        /*03ee*/ 	.byte	0x04
	.zero		1


	//   ....[48]....
        /*03f0*/ 	.word	0x00000970
        /*03f4*/ 	.word	0x000000ff
        /*03f8*/ 	.word	0x000000c0
        /*03fc*/ 	.short	0x0100
        /*03fe*/ 	.byte	0x04
	.zero		1


	//   ....[49]....
        /*0400*/ 	.word	0x00000980
        /*0404*/ 	.word	0x000000ff
        /*0408*/ 	.word	0x000001e0
        /*040c*/ 	.short	0x0100
        /*040e*/ 	.byte	0x04
	.zero		1


	//   ....[50]....
        /*0410*/ 	.word	0x00000990
        /*0414*/ 	.word	0x000000ff
        /*0418*/ 	.word	0x000000c8
        /*041c*/ 	.short	0x0100
        /*041e*/ 	.byte	0x04
	.zero		1


	//   ....[51]....
        /*0420*/ 	.word	0x000009a0
        /*0424*/ 	.word	0x000000ff
        /*0428*/ 	.word	0x000001e8
        /*042c*/ 	.short	0x0100
        /*042e*/ 	.byte	0x04
	.zero		1


	//   ....[52]....
        /*0430*/ 	.word	0x000009b0
        /*0434*/ 	.word	0x000000ff
        /*0438*/ 	.word	0x000000d0
        /*043c*/ 	.short	0x0100
        /*043e*/ 	.byte	0x04
	.zero		1


	//   ....[53]....
        /*0440*/ 	.word	0x000009c0
        /*0444*/ 	.word	0x000000ff
        /*0448*/ 	.word	0x000001f0
        /*044c*/ 	.short	0x0100
        /*044e*/ 	.byte	0x04
	.zero		1


	//   ....[54]....
        /*0450*/ 	.word	0x000009d0
        /*0454*/ 	.word	0x000000ff
        /*0458*/ 	.word	0x000000d8
        /*045c*/ 	.short	0x0100
        /*045e*/ 	.byte	0x04
	.zero		1


	//   ....[55]....
        /*0460*/ 	.word	0x000009e0
        /*0464*/ 	.word	0x000000ff
        /*0468*/ 	.word	0x000001f8
        /*046c*/ 	.short	0x0100
        /*046e*/ 	.byte	0x04
	.zero		1


	//   ....[56]....
        /*0470*/ 	.word	0x000009f0
        /*0474*/ 	.word	0x000000ff
        /*0478*/ 	.word	0x000000e0
        /*047c*/ 	.short	0x0100
        /*047e*/ 	.byte	0x04
	.zero		1


	//   ....[57]....
        /*0480*/ 	.word	0x00000a00
        /*0484*/ 	.word	0x000000ff
        /*0488*/ 	.word	0x00000200
        /*048c*/ 	.short	0x0100
        /*048e*/ 	.byte	0x04
	.zero		1


	//   ....[58]....
        /*0490*/ 	.word	0x00000a10
        /*0494*/ 	.word	0x000000ff
        /*0498*/ 	.word	0x000000e8
        /*049c*/ 	.short	0x0100
        /*049e*/ 	.byte	0x04
	.zero		1


	//   ....[59]....
        /*04a0*/ 	.word	0x00000a20
        /*04a4*/ 	.word	0x000000ff
        /*04a8*/ 	.word	0x00000208
        /*04ac*/ 	.short	0x0100
        /*04ae*/ 	.byte	0x04
	.zero		1


	//   ....[60]....
        /*04b0*/ 	.word	0x00000a30
        /*04b4*/ 	.word	0x000000ff
        /*04b8*/ 	.word	0x000000f0
        /*04bc*/ 	.short	0x0100
        /*04be*/ 	.byte	0x04
	.zero		1


	//   ....[61]....
        /*04c0*/ 	.word	0x00000a40
        /*04c4*/ 	.word	0x000000ff
        /*04c8*/ 	.word	0x00000210
        /*04cc*/ 	.short	0x0100
        /*04ce*/ 	.byte	0x04
	.zero		1


	//   ....[62]....
        /*04d0*/ 	.word	0x00000a50
        /*04d4*/ 	.word	0x000000ff
        /*04d8*/ 	.word	0x000000f8
        /*04dc*/ 	.short	0x0100
        /*04de*/ 	.byte	0x04
	.zero		1


	//   ....[63]....
        /*04e0*/ 	.word	0x00000a60
        /*04e4*/ 	.word	0x000000ff
        /*04e8*/ 	.word	0x00000218
        /*04ec*/ 	.short	0x0100
        /*04ee*/ 	.byte	0x04
	.zero		1


	//   ....[64]....
        /*04f0*/ 	.word	0x00000a70
        /*04f4*/ 	.word	0x000000ff
        /*04f8*/ 	.word	0x00000100
        /*04fc*/ 	.short	0x0100
        /*04fe*/ 	.byte	0x04
	.zero		1


	//   ....[65]....
        /*0500*/ 	.word	0x00000a80
        /*0504*/ 	.word	0x000000ff
        /*0508*/ 	.word	0x00000220
        /*050c*/ 	.short	0x0100
        /*050e*/ 	.byte	0x04
	.zero		1


	//   ....[66]....
        /*0510*/ 	.word	0x00000a90
        /*0514*/ 	.word	0x000000ff
        /*0518*/ 	.word	0x00000108
        /*051c*/ 	.short	0x0100
        /*051e*/ 	.byte	0x04
	.zero		1


	//   ....[67]....
        /*0520*/ 	.word	0x00000aa0
        /*0524*/ 	.word	0x000000ff
        /*0528*/ 	.word	0x00000228
        /*052c*/ 	.short	0x0100
        /*052e*/ 	.byte	0x04
	.zero		1


	//   ....[68]....
        /*0530*/ 	.word	0x00000ab0
        /*0534*/ 	.word	0x000000ff
        /*0538*/ 	.word	0x00000110
        /*053c*/ 	.short	0x0100
        /*053e*/ 	.byte	0x04
	.zero		1


	//   ....[69]....
        /*0540*/ 	.word	0x00000ac0
        /*0544*/ 	.word	0x000000ff
        /*0548*/ 	.word	0x00000230
        /*054c*/ 	.short	0x0100
        /*054e*/ 	.byte	0x04
	.zero		1


	//   ....[70]....
        /*0550*/ 	.word	0x00000ad0
        /*0554*/ 	.word	0x000000ff
        /*0558*/ 	.word	0x00000118
        /*055c*/ 	.short	0x0100
        /*055e*/ 	.byte	0x04
	.zero		1


	//   ....[71]....
        /*0560*/ 	.word	0x00000ae0
        /*0564*/ 	.word	0x000000ff
        /*0568*/ 	.word	0x00000238
        /*056c*/ 	.short	0x0100
        /*056e*/ 	.byte	0x04
	.zero		1


	//   ....[72]....
        /*0570*/ 	.word	0x00000c20
        /*0574*/ 	.word	0x000000ff
        /*0578*/ 	.word	0x00000240
        /*057c*/ 	.short	0x0100
        /*057e*/ 	.byte	0x04
	.zero		1


	//   ....[73]....
        /*0580*/ 	.word	0x00000c30
        /*0584*/ 	.word	0x000000ff
        /*0588*/ 	.word	0x00000248
        /*058c*/ 	.short	0x0100
        /*058e*/ 	.byte	0x04
	.zero		1


	//   ....[74]....
        /*0590*/ 	.word	0x00000d20
        /*0594*/ 	.word	0x000000ff
        /*0598*/ 	.word	0x00000250
        /*059c*/ 	.short	0x0100
        /*059e*/ 	.byte	0x06
	.zero		1


	//   ....[75]....
        /*05a0*/ 	.word	0x00000d30
        /*05a4*/ 	.word	0x000000ff
        /*05a8*/ 	.word	0x00000258
        /*05ac*/ 	.short	0x0100
        /*05ae*/ 	.byte	0x06
	.zero		1


	//   ....[76]....
        /*05b0*/ 	.word	0x00000e70
        /*05b4*/ 	.word	0x000000ff
        /*05b8*/ 	.word	0x00000260
        /*05bc*/ 	.short	0x0100
        /*05be*/ 	.byte	0x06
	.zero		1


	//   ....[77]....
        /*05c0*/ 	.word	0x00000e80
        /*05c4*/ 	.word	0x000000ff
        /*05c8*/ 	.word	0x00000270
        /*05cc*/ 	.short	0x0100
        /*05ce*/ 	.byte	0x06
	.zero		1


	//   ....[78]....
        /*05d0*/ 	.word	0x00000e90
        /*05d4*/ 	.word	0x000000ff
        /*05d8*/ 	.word	0x00000268
        /*05dc*/ 	.short	0x0100
        /*05de*/ 	.byte	0x06
	.zero		1


	//   ....[79]....
        /*05e0*/ 	.word	0x00000ea0
        /*05e4*/ 	.word	0x000000ff
        /*05e8*/ 	.word	0x00000278
        /*05ec*/ 	.short	0x0100
        /*05ee*/ 	.byte	0x06
	.zero		1


	//   ....[80]....
        /*05f0*/ 	.word	0x00000fd0
        /*05f4*/ 	.word	0x000000ff
        /*05f8*/ 	.word	0x00000280
        /*05fc*/ 	.short	0x0100
        /*05fe*/ 	.byte	0x04
	.zero		1


	//   ....[81]....
        /*0600*/ 	.word	0x00000fe0
        /*0604*/ 	.word	0x000000ff
        /*0608*/ 	.word	0x000002a0
        /*060c*/ 	.short	0x0100
        /*060e*/ 	.byte	0x04
	.zero		1


	//   ....[82]....
        /*0610*/ 	.word	0x00000ff0
        /*0614*/ 	.word	0x000000ff
        /*0618*/ 	.word	0x00000288
        /*061c*/ 	.short	0x0100
        /*061e*/ 	.byte	0x04
	.zero		1


	//   ....[83]....
        /*0620*/ 	.word	0x00001000
        /*0624*/ 	.word	0x000000ff
        /*0628*/ 	.word	0x000002a8
        /*062c*/ 	.short	0x0100
        /*062e*/ 	.byte	0x04
	.zero		1


	//   ....[84]....
        /*0630*/ 	.word	0x00001010
        /*0634*/ 	.word	0x000000ff
        /*0638*/ 	.word	0x00000290
        /*063c*/ 	.short	0x0100
        /*063e*/ 	.byte	0x04
	.zero		1


	//   ....[85]....
        /*0640*/ 	.word	0x00001020
        /*0644*/ 	.word	0x000000ff
        /*0648*/ 	.word	0x000002b0
        /*064c*/ 	.short	0x0100
        /*064e*/ 	.byte	0x04
	.zero		1


	//   ....[86]....
        /*0650*/ 	.word	0x00001030
        /*0654*/ 	.word	0x000000ff
        /*0658*/ 	.word	0x00000298
        /*065c*/ 	.short	0x0100
        /*065e*/ 	.byte	0x04
	.zero		1


	//   ....[87]....
        /*0660*/ 	.word	0x00001040
        /*0664*/ 	.word	0x000000ff
        /*0668*/ 	.word	0x000002b8
        /*066c*/ 	.short	0x0100
        /*066e*/ 	.byte	0x04
	.zero		1


	//   ....[88]....
        /*0670*/ 	.word	0x00001140
        /*0674*/ 	.word	0x000000ff
        /*0678*/ 	.word	0x000002c0
        /*067c*/ 	.short	0x0100
        /*067e*/ 	.byte	0x04
	.zero		1


	//   ....[89]....
        /*0680*/ 	.word	0x00001150
        /*0684*/ 	.word	0x000000ff
        /*0688*/ 	.word	0x000002d0
        /*068c*/ 	.short	0x0100
        /*068e*/ 	.byte	0x04
	.zero		1


	//   ....[90]....
        /*0690*/ 	.word	0x00001160
        /*0694*/ 	.word	0x000000ff
        /*0698*/ 	.word	0x000002c8
        /*069c*/ 	.short	0x0100
        /*069e*/ 	.byte	0x04
	.zero		1


	//   ....[91]....
        /*06a0*/ 	.word	0x00001170
        /*06a4*/ 	.word	0x000000ff
        /*06a8*/ 	.word	0x000002d8
        /*06ac*/ 	.short	0x0100
        /*06ae*/ 	.byte	0x04
	.zero		1


	//   ....[92]....
        /*06b0*/ 	.word	0x00001270
        /*06b4*/ 	.word	0x000000ff
        /*06b8*/ 	.word	0x000002e0
        /*06bc*/ 	.short	0x0100
        /*06be*/ 	.byte	0x06
	.zero		1


	//   ....[93]....
        /*06c0*/ 	.word	0x00001e50
        /*06c4*/ 	.word	0x00000000
        /*06c8*/ 	.word	0x000002d0
        /*06cc*/ 	.short	0x010a
        /*06ce*/ 	.byte	0xff
	.zero		1


	//   ....[94]....
        /*06d0*/ 	.word	0x00001e80
        /*06d4*/ 	.word	0x00000000
        /*06d8*/ 	.word	0x000002c0
        /*06dc*/ 	.short	0x0101
        /*06de*/ 	.byte	0xff
	.zero		1


	//   ....[95]....
        /*06e0*/ 	.word	0x00001f20
        /*06e4*/ 	.word	0x000000ff
        /*06e8*/ 	.word	0x00000120
        /*06ec*/ 	.short	0x010a
        /*06ee*/ 	.byte	0x04
	.zero		1


	//   ....[96]....
        /*06f0*/ 	.word	0x00001ff0
        /*06f4*/ 	.word	0x000000ff
        /*06f8*/ 	.word	0x00000120
        /*06fc*/ 	.short	0x010a
        /*06fe*/ 	.byte	0x21
	.zero		1


	//   ....[97]....
        /*0700*/ 	.word	0x000021a0
        /*0704*/ 	.word	0x000000ff
        /*0708*/ 	.word	0x00000120
        /*070c*/ 	.short	0x010a
        /*070e*/ 	.byte	0x05
	.zero		1


	//   ....[98]....
        /*0710*/ 	.word	0x000022b0
        /*0714*/ 	.word	0x000000ff
        /*0718*/ 	.word	0x00000258
        /*071c*/ 	.short	0x0101
        /*071e*/ 	.byte	0x0d
	.zero		1


	//   ....[99]....
        /*0720*/ 	.word	0x000022d0
        /*0724*/ 	.word	0x000000ff
        /*0728*/ 	.word	0x00000120
        /*072c*/ 	.short	0x010a
        /*072e*/ 	.byte	0x04
	.zero		1


	//   ....[100]....
        /*0730*/ 	.word	0x00002350
        /*0734*/ 	.word	0x000000ff
        /*0738*/ 	.word	0x00000120
        /*073c*/ 	.short	0x010a
        /*073e*/ 	.byte	0x11
	.zero		1


	//   ....[101]....
        /*0740*/ 	.word	0x000024f0
        /*0744*/ 	.word	0x000000ff
        /*0748*/ 	.word	0x00000120
        /*074c*/ 	.short	0x010a
        /*074e*/ 	.byte	0x05
	.zero		1


	//   ....[102]....
        /*0750*/ 	.word	0x00002630
        /*0754*/ 	.word	0x00000003
        /*0758*/ 	.word	0x00000260
        /*075c*/ 	.short	0x010a
        /*075e*/ 	.byte	0xff
	.zero		1


	//   ....[103]....
        /*0760*/ 	.word	0x00002780
        /*0764*/ 	.word	0x00000000
        /*0768*/ 	.word	0x00000000
        /*076c*/ 	.short	0x0101
        /*076e*/ 	.byte	0xff
	.zero		1


	//   ....[104]....
        /*0770*/ 	.word	0x00002d20
        /*0774*/ 	.word	0x000000ff
        /*0778*/ 	.word	0x00000000
        /*077c*/ 	.short	0x010a
        /*077e*/ 	.byte	0x04
	.zero		1


	//   ....[105]....
        /*0780*/ 	.word	0x00002db0
        /*0784*/ 	.word	0x000000ff
        /*0788*/ 	.word	0x00000000
        /*078c*/ 	.short	0x010a
        /*078e*/ 	.byte	0x05
	.zero		1


	//   ....[106]....
        /*0790*/ 	.word	0x00002e40
        /*0794*/ 	.word	0x000000ff
        /*0798*/ 	.word	0x00000000
        /*079c*/ 	.short	0x010a
        /*079e*/ 	.byte	0x05
	.zero		1


	//   ....[107]....
        /*07a0*/ 	.word	0x00002ed0
        /*07a4*/ 	.word	0x000000ff
        /*07a8*/ 	.word	0x00000000
        /*07ac*/ 	.short	0x010a
        /*07ae*/ 	.byte	0x05
	.zero		1


	//   ....[108]....
        /*07b0*/ 	.word	0x00002f60
        /*07b4*/ 	.word	0x000000ff
        /*07b8*/ 	.word	0x00000000
        /*07bc*/ 	.short	0x010a
        /*07be*/ 	.byte	0x05
	.zero		1


	//   ....[109]....
        /*07c0*/ 	.word	0x00002ff0
        /*07c4*/ 	.word	0x000000ff
        /*07c8*/ 	.word	0x00000000
        /*07cc*/ 	.short	0x010a
        /*07ce*/ 	.byte	0x05
	.zero		1


	//   ....[110]....
        /*07d0*/ 	.word	0x00003080
        /*07d4*/ 	.word	0x000000ff
        /*07d8*/ 	.word	0x00000000
        /*07dc*/ 	.short	0x010a
        /*07de*/ 	.byte	0x05
	.zero		1


	//   ....[111]....
        /*07e0*/ 	.word	0x00003110
        /*07e4*/ 	.word	0x000000ff
        /*07e8*/ 	.word	0x00000000
        /*07ec*/ 	.short	0x010a
        /*07ee*/ 	.byte	0x05
	.zero		1


	//   ....[112]....
        /*07f0*/ 	.word	0x000031a0
        /*07f4*/ 	.word	0x000000ff
        /*07f8*/ 	.word	0x00000000
        /*07fc*/ 	.short	0x010a
        /*07fe*/ 	.byte	0x05
	.zero		1


	//   ....[113]....
        /*0800*/ 	.word	0x00003230
        /*0804*/ 	.word	0x000000ff
        /*0808*/ 	.word	0x00000000
        /*080c*/ 	.short	0x010a
        /*080e*/ 	.byte	0x05
	.zero		1


	//   ....[114]....
        /*0810*/ 	.word	0x000032c0
        /*0814*/ 	.word	0x000000ff
        /*0818*/ 	.word	0x00000000
        /*081c*/ 	.short	0x010a
        /*081e*/ 	.byte	0x05
	.zero		1


	//   ....[115]....
        /*0820*/ 	.word	0x00003350
        /*0824*/ 	.word	0x000000ff
        /*0828*/ 	.word	0x00000000
        /*082c*/ 	.short	0x010a
        /*082e*/ 	.byte	0x05
	.zero		1


	//   ....[116]....
        /*0830*/ 	.word	0x000033e0
        /*0834*/ 	.word	0x000000ff
        /*0838*/ 	.word	0x00000000
        /*083c*/ 	.short	0x010a
        /*083e*/ 	.byte	0x05
	.zero		1


	//   ....[117]....
        /*0840*/ 	.word	0x00003470
        /*0844*/ 	.word	0x000000ff
        /*0848*/ 	.word	0x00000000
        /*084c*/ 	.short	0x010a
        /*084e*/ 	.byte	0x05
	.zero		1


	//   ....[118]....
        /*0850*/ 	.word	0x00003500
        /*0854*/ 	.word	0x000000ff
        /*0858*/ 	.word	0x00000000
        /*085c*/ 	.short	0x010a
        /*085e*/ 	.byte	0x05
	.zero		1


	//   ....[119]....
        /*0860*/ 	.word	0x00003590
        /*0864*/ 	.word	0x000000ff
        /*0868*/ 	.word	0x00000000
        /*086c*/ 	.short	0x010a
        /*086e*/ 	.byte	0x05
	.zero		1


	//   ....[120]....
        /*0870*/ 	.word	0x00003620
        /*0874*/ 	.word	0x000000ff
        /*0878*/ 	.word	0x00000000
        /*087c*/ 	.short	0x010a
        /*087e*/ 	.byte	0x05
	.zero		1


	//   ....[121]....
        /*0880*/ 	.word	0x000036b0
        /*0884*/ 	.word	0x000000ff
        /*0888*/ 	.word	0x00000000
        /*088c*/ 	.short	0x010a
        /*088e*/ 	.byte	0x05
	.zero		1


	//   ....[122]....
        /*0890*/ 	.word	0x00003740
        /*0894*/ 	.word	0x000000ff
        /*0898*/ 	.word	0x00000000
        /*089c*/ 	.short	0x010a
        /*089e*/ 	.byte	0x05
	.zero		1


	//   ....[123]....
        /*08a0*/ 	.word	0x000037d0
        /*08a4*/ 	.word	0x000000ff
        /*08a8*/ 	.word	0x00000000
        /*08ac*/ 	.short	0x010a
        /*08ae*/ 	.byte	0x05
	.zero		1


	//   ....[124]....
        /*08b0*/ 	.word	0x00003860
        /*08b4*/ 	.word	0x000000ff
        /*08b8*/ 	.word	0x00000000
        /*08bc*/ 	.short	0x010a
        /*08be*/ 	.byte	0x05
	.zero		1


	//   ....[125]....
        /*08c0*/ 	.word	0x000038f0
        /*08c4*/ 	.word	0x000000ff
        /*08c8*/ 	.word	0x00000000
        /*08cc*/ 	.short	0x010a
        /*08ce*/ 	.byte	0x05
	.zero		1


	//   ....[126]....
        /*08d0*/ 	.word	0x00003980
        /*08d4*/ 	.word	0x000000ff
        /*08d8*/ 	.word	0x00000000
        /*08dc*/ 	.short	0x010a
        /*08de*/ 	.byte	0x05
	.zero		1


	//   ....[127]....
        /*08e0*/ 	.word	0x00003a10
        /*08e4*/ 	.word	0x000000ff
        /*08e8*/ 	.word	0x00000000
        /*08ec*/ 	.short	0x010a
        /*08ee*/ 	.byte	0x05
	.zero		1


	//   ....[128]....
        /*08f0*/ 	.word	0x00003aa0
        /*08f4*/ 	.word	0x000000ff
        /*08f8*/ 	.word	0x00000000
        /*08fc*/ 	.short	0x010a
        /*08fe*/ 	.byte	0x05
	.zero		1


	//   ....[129]....
        /*0900*/ 	.word	0x00003b30
        /*0904*/ 	.word	0x000000ff
        /*0908*/ 	.word	0x00000000
        /*090c*/ 	.short	0x010a
        /*090e*/ 	.byte	0x05
	.zero		1


	//   ....[130]....
        /*0910*/ 	.word	0x00003bc0
        /*0914*/ 	.word	0x000000ff
        /*0918*/ 	.word	0x00000000
        /*091c*/ 	.short	0x010a
        /*091e*/ 	.byte	0x05
	.zero		1


	//   ....[131]....
        /*0920*/ 	.word	0x00003c50
        /*0924*/ 	.word	0x000000ff
        /*0928*/ 	.word	0x00000000
        /*092c*/ 	.short	0x010a
        /*092e*/ 	.byte	0x05
	.zero		1


	//   ....[132]....
        /*0930*/ 	.word	0x00003ce0
        /*0934*/ 	.word	0x000000ff
        /*0938*/ 	.word	0x00000000
        /*093c*/ 	.short	0x010a
        /*093e*/ 	.byte	0x05
	.zero		1


	//   ....[133]....
        /*0940*/ 	.word	0x00003d70
        /*0944*/ 	.word	0x000000ff
        /*0948*/ 	.word	0x00000000
        /*094c*/ 	.short	0x010a
        /*094e*/ 	.byte	0x05
	.zero		1


	//   ....[134]....
        /*0950*/ 	.word	0x00003e00
        /*0954*/ 	.word	0x000000ff
        /*0958*/ 	.word	0x00000000
        /*095c*/ 	.short	0x010a
        /*095e*/ 	.byte	0x05
	.zero		1


	//   ....[135]....
        /*0960*/ 	.word	0x00003e90
        /*0964*/ 	.word	0x000000ff
        /*0968*/ 	.word	0x00000000
        /*096c*/ 	.short	0x010a
        /*096e*/ 	.byte	0x05
	.zero		1


	//   ....[136]....
        /*0970*/ 	.word	0x00003f20
        /*0974*/ 	.word	0x000000ff
        /*0978*/ 	.word	0x00000000
        /*097c*/ 	.short	0x010a
        /*097e*/ 	.byte	0x05
	.zero		1


	//   ....[137]....
        /*0980*/ 	.word	0x00003fb0
        /*0984*/ 	.word	0x000000ff
        /*0988*/ 	.word	0x00000000
        /*098c*/ 	.short	0x010a
        /*098e*/ 	.byte	0x05
	.zero		1


	//   ....[138]....
        /*0990*/ 	.word	0x00004040
        /*0994*/ 	.word	0x000000ff
        /*0998*/ 	.word	0x00000000
        /*099c*/ 	.short	0x010a
        /*099e*/ 	.byte	0x05
	.zero		1


	//   ....[139]....
        /*09a0*/ 	.word	0x000040e0
        /*09a4*/ 	.word	0x00000000
        /*09a8*/ 	.word	0x00000000
        /*09ac*/ 	.short	0x010a
        /*09ae*/ 	.byte	0xff
	.zero		1


	//   ....[140]....
        /*09b0*/ 	.word	0x00004220
        /*09b4*/ 	.word	0x00000002
        /*09b8*/ 	.word	0x000002c0
        /*09bc*/ 	.short	0x010a
        /*09be*/ 	.byte	0xff
	.zero		1


	//   ....[141]....
        /*09c0*/ 	.word	0x00004290
        /*09c4*/ 	.word	0x00000002
        /*09c8*/ 	.word	0x00000000
        /*09cc*/ 	.short	0x0101
        /*09ce*/ 	.byte	0xff
	.zero		1


	//   ....[142]....
        /*09d0*/ 	.word	0x000042b0
        /*09d4*/ 	.word	0x000000ff
        /*09d8*/ 	.word	0x00000270
        /*09dc*/ 	.short	0x010a
        /*09de*/ 	.byte	0x04
	.zero		1


	//   ....[143]....
        /*09e0*/ 	.word	0x000043d0
        /*09e4*/ 	.word	0x00000002
        /*09e8*/ 	.word	0x00000260
        /*09ec*/ 	.short	0x010a
        /*09ee*/ 	.byte	0xff
	.zero		1


	//   ....[144]....
        /*09f0*/ 	.word	0x000044d0
        /*09f4*/ 	.word	0x00000002
        /*09f8*/ 	.word	0x00000000
        /*09fc*/ 	.short	0x0101
        /*09fe*/ 	.byte	0xff
	.zero		1


	//   ....[145]....
        /*0a00*/ 	.word	0x00004560
        /*0a04*/ 	.word	0x000000ff
        /*0a08*/ 	.word	0x00000270
        /*0a0c*/ 	.short	0x0106
        /*0a0e*/ 	.byte	0x04
	.zero		1


	//   ....[146]....
        /*0a10*/ 	.word	0x00004580
        /*0a14*/ 	.word	0x000000ff
        /*0a18*/ 	.word	0x00000270
        /*0a1c*/ 	.short	0x010a
        /*0a1e*/ 	.byte	0x04
	.zero		1


	//   ....[147]....
        /*0a20*/ 	.word	0x00004610
        /*0a24*/ 	.word	0x000000ff
        /*0a28*/ 	.word	0x00000270
        /*0a2c*/ 	.short	0x0106
        /*0a2e*/ 	.byte	0x07
	.zero		1


	//   ....[148]....
        /*0a30*/ 	.word	0x00004650
        /*0a34*/ 	.word	0x00000000
        /*0a38*/ 	.word	0x00000270
        /*0a3c*/ 	.short	0x010a
        /*0a3e*/ 	.byte	0xff
	.zero		1


	//   ....[149]....
        /*0a40*/ 	.word	0x000048a0
        /*0a44*/ 	.word	0x000000ff
        /*0a48*/ 	.word	0x00000008
        /*0a4c*/ 	.short	0x010a
        /*0a4e*/ 	.byte	0x05
	.zero		1


	//   ....[150]....
        /*0a50*/ 	.word	0x000048c0
        /*0a54*/ 	.word	0x000000ff
        /*0a58*/ 	.word	0x00000008
        /*0a5c*/ 	.short	0x010a
        /*0a5e*/ 	.byte	0x05
	.zero		1


	//   ....[151]....
        /*0a60*/ 	.word	0x00004a50
        /*0a64*/ 	.word	0x000000ff
        /*0a68*/ 	.word	0x00000008
        /*0a6c*/ 	.short	0x010a
        /*0a6e*/ 	.byte	0x05
	.zero		1


	//   ....[152]....
        /*0a70*/ 	.word	0x00004a70
        /*0a74*/ 	.word	0x000000ff
        /*0a78*/ 	.word	0x00000008
        /*0a7c*/ 	.short	0x010a
        /*0a7e*/ 	.byte	0x05
	.zero		1


	//   ....[153]....
        /*0a80*/ 	.word	0x00004b30
        /*0a84*/ 	.word	0x000000ff
        /*0a88*/ 	.word	0x00000000
        /*0a8c*/ 	.short	0x0101
        /*0a8e*/ 	.byte	0x04
	.zero		1


	//   ....[154]....
        /*0a90*/ 	.word	0x00004e30
        /*0a94*/ 	.word	0x00000000
        /*0a98*/ 	.word	0x00000260
        /*0a9c*/ 	.short	0x010a
        /*0a9e*/ 	.byte	0xff
	.zero		1


	//   ....[155]....
        /*0aa0*/ 	.word	0x00004ef0
        /*0aa4*/ 	.word	0x00000000
        /*0aa8*/ 	.word	0x00000000
        /*0aac*/ 	.short	0x0101
        /*0aae*/ 	.byte	0xff
	.zero		1


	//   ....[156]....
        /*0ab0*/ 	.word	0x00004fb0
        /*0ab4*/ 	.word	0x000000ff
        /*0ab8*/ 	.word	0x00000000
        /*0abc*/ 	.short	0x010a
        /*0abe*/ 	.byte	0x04
	.zero		1


	//   ....[157]....
        /*0ac0*/ 	.word	0x00004fc0
        /*0ac4*/ 	.word	0x000000ff
        /*0ac8*/ 	.word	0x000002a0
        /*0acc*/ 	.short	0x010a
        /*0ace*/ 	.byte	0x17
	.zero		1


	//   ....[158]....
        /*0ad0*/ 	.word	0x00005070
        /*0ad4*/ 	.word	0x000000ff
        /*0ad8*/ 	.word	0x00000000
        /*0adc*/ 	.short	0x010a
        /*0ade*/ 	.byte	0x05
	.zero		1


	//   ....[159]....
        /*0ae0*/ 	.word	0x000051b0
        /*0ae4*/ 	.word	0x000000ff
        /*0ae8*/ 	.word	0x00000000
        /*0aec*/ 	.short	0x010a
        /*0aee*/ 	.byte	0x04
	.zero		1


	//   ....[160]....
        /*0af0*/ 	.word	0x00005400
        /*0af4*/ 	.word	0x000000ff
        /*0af8*/ 	.word	0x00000000
        /*0afc*/ 	.short	0x010a
        /*0afe*/ 	.byte	0x04
	.zero		1


	//   ....[161]....
        /*0b00*/ 	.word	0x00005490
        /*0b04*/ 	.word	0x000000ff
        /*0b08*/ 	.word	0x00000000
        /*0b0c*/ 	.short	0x010a
        /*0b0e*/ 	.byte	0x05
	.zero		1


	//   ....[162]....
        /*0b10*/ 	.word	0x00005520
        /*0b14*/ 	.word	0x000000ff
        /*0b18*/ 	.word	0x00000000
        /*0b1c*/ 	.short	0x010a
        /*0b1e*/ 	.byte	0x05
	.zero		1


	//   ....[163]....
        /*0b20*/ 	.word	0x000055c0
        /*0b24*/ 	.word	0x00000000
        /*0b28*/ 	.word	0x00000000
        /*0b2c*/ 	.short	0x010a
        /*0b2e*/ 	.byte	0xff
	.zero		1


	//   ....[164]....
        /*0b30*/ 	.word	0x00005600
        /*0b34*/ 	.word	0x00000000
        /*0b38*/ 	.word	0x00000000
        /*0b3c*/ 	.short	0x010a
        /*0b3e*/ 	.byte	0xff
	.zero		1


	//   ....[165]....
        /*0b40*/ 	.word	0x00005670
        /*0b44*/ 	.word	0x000000ff
        /*0b48*/ 	.word	0x00000000
        /*0b4c*/ 	.short	0x0101
        /*0b4e*/ 	.byte	0x04
	.zero		1


	//   ....[166]....
        /*0b50*/ 	.word	0x000056b0
        /*0b54*/ 	.word	0x000000ff
        /*0b58*/ 	.word	0x000002e0
        /*0b5c*/ 	.short	0x010a
        /*0b5e*/ 	.byte	0x11
	.zero		1


	//   ....[167]....
        /*0b60*/ 	.word	0x00005700
        /*0b64*/ 	.word	0x000000ff
        /*0b68*/ 	.word	0x00000000
        /*0b6c*/ 	.short	0x0101
        /*0b6e*/ 	.byte	0x04
	.zero		1


	//   ....[168]....
        /*0b70*/ 	.word	0x00005b80
        /*0b74*/ 	.word	0x00000007
        /*0b78*/ 	.word	0x00000260
        /*0b7c*/ 	.short	0x010a
        /*0b7e*/ 	.byte	0xff
	.zero		1


	//   ....[169]....
        /*0b80*/ 	.word	0x00005cf0
        /*0b84*/ 	.word	0x00000000
        /*0b88*/ 	.word	0x00000000
        /*0b8c*/ 	.short	0x0101
        /*0b8e*/ 	.byte	0xff
	.zero		1


	//   ....[170]....
        /*0b90*/ 	.word	0x00006160
        /*0b94*/ 	.word	0x000000ff
        /*0b98*/ 	.word	0x00000258
        /*0b9c*/ 	.short	0x010a
        /*0b9e*/ 	.byte	0x11
	.zero		1


	//   ....[171]....
        /*0ba0*/ 	.word	0x000062e0
        /*0ba4*/ 	.word	0x000000ff
        /*0ba8*/ 	.word	0x00000248
        /*0bac*/ 	.short	0x010a
        /*0bae*/ 	.byte	0x11
	.zero		1


	//   ....[172]....
        /*0bb0*/ 	.word	0x000064f0
        /*0bb4*/ 	.word	0x000000ff
        /*0bb8*/ 	.word	0x00000240
        /*0bbc*/ 	.short	0x010b
        /*0bbe*/ 	.byte	0x11
	.zero		1


	//   ....[173]....
        /*0bc0*/ 	.word	0x00006500
        /*0bc4*/ 	.word	0x000000ff
        /*0bc8*/ 	.word	0x00000000
        /*0bcc*/ 	.short	0x0101
        /*0bce*/ 	.byte	0x1b
	.zero		1


	//   ....[174]....
        /*0bd0*/ 	.word	0x00006540
        /*0bd4*/ 	.word	0x00000000
        /*0bd8*/ 	.word	0x00000248
        /*0bdc*/ 	.short	0x010a
        /*0bde*/ 	.byte	0xff
	.zero		1


	//   ....[175]....
        /*0be0*/ 	.word	0x000068b0
        /*0be4*/ 	.word	0x00000003
        /*0be8*/ 	.word	0x00000260
        /*0bec*/ 	.short	0x010a
        /*0bee*/ 	.byte	0xff
	.zero		1


	//   ....[176]....
        /*0bf0*/ 	.word	0x00006a30
        /*0bf4*/ 	.word	0x00000000
        /*0bf8*/ 	.word	0x00000000
        /*0bfc*/ 	.short	0x0101
        /*0bfe*/ 	.byte	0xff
	.zero		1


	//   ....[177]....
        /*0c00*/ 	.word	0x00007490
        /*0c04*/ 	.word	0x000000ff
        /*0c08*/ 	.word	0x00000240
        /*0c0c*/ 	.short	0x010a
        /*0c0e*/ 	.byte	0x2c
	.zero		1


	//   ....[178]....
        /*0c10*/ 	.word	0x000074a0
        /*0c14*/ 	.word	0x00000052
        /*0c18*/ 	.word	0x00000280
        /*0c1c*/ 	.short	0x010a
        /*0c1e*/ 	.byte	0xff
	.zero		1


	//   ....[179]....
        /*0c20*/ 	.word	0x000075f0
        /*0c24*/ 	.word	0x000000ff
        /*0c28*/ 	.word	0x00000240
        /*0c2c*/ 	.short	0x010a
        /*0c2e*/ 	.byte	0x2c
	.zero		1


	//   ....[180]....
        /*0c30*/ 	.word	0x000076e0
        /*0c34*/ 	.word	0x000000ff
        /*0c38*/ 	.word	0x00000000
        /*0c3c*/ 	.short	0x0101
        /*0c3e*/ 	.byte	0x04
	.zero		1


	//   ....[181]....
        /*0c40*/ 	.word	0x00007740
        /*0c44*/ 	.word	0x00000052
        /*0c48*/ 	.word	0x00000280
        /*0c4c*/ 	.short	0x010a
        /*0c4e*/ 	.byte	0xff
	.zero		1


	//   ....[182]....
        /*0c50*/ 	.word	0x00007b20
        /*0c54*/ 	.word	0x00000052
        /*0c58*/ 	.word	0x00000000
        /*0c5c*/ 	.short	0x0101
        /*0c5e*/ 	.byte	0xff
	.zero		1


	//   ....[183]....
        /*0c60*/ 	.word	0x00008370
        /*0c64*/ 	.word	0x00000000
        /*0c68*/ 	.word	0x000002d0
        /*0c6c*/ 	.short	0x010a
        /*0c6e*/ 	.byte	0xff
	.zero		1


	//   ....[184]....
        /*0c70*/ 	.word	0x000083d0
        /*0c74*/ 	.word	0x00000000
        /*0c78*/ 	.word	0x00000120
        /*0c7c*/ 	.short	0x010a
        /*0c7e*/ 	.byte	0xff
	.zero		1


	//   ....[185]....
        /*0c80*/ 	.word	0x00008430
        /*0c84*/ 	.word	0x00000000
        /*0c88*/ 	.word	0x00000120
        /*0c8c*/ 	.short	0x010a
        /*0c8e*/ 	.byte	0xff
	.zero		1


	//   ....[186]....
        /*0c90*/ 	.word	0x00008480
        /*0c94*/ 	.word	0x00000003
        /*0c98*/ 	.word	0x00000260
        /*0c9c*/ 	.short	0x010a
        /*0c9e*/ 	.byte	0xff
	.zero		1


	//   ....[187]....
        /*0ca0*/ 	.word	0x000084e0
        /*0ca4*/ 	.word	0x00000000
        /*0ca8*/ 	.word	0x00000000
        /*0cac*/ 	.short	0x010a
        /*0cae*/ 	.byte	0xff
	.zero		1


	//   ....[188]....
        /*0cb0*/ 	.word	0x00008540
        /*0cb4*/ 	.word	0x00000000
        /*0cb8*/ 	.word	0x00000000
        /*0cbc*/ 	.short	0x010a
        /*0cbe*/ 	.byte	0xff
	.zero		1


	//   ....[189]....
        /*0cc0*/ 	.word	0x000085a0
        /*0cc4*/ 	.word	0x00000000
        /*0cc8*/ 	.word	0x00000000
        /*0ccc*/ 	.short	0x010a
        /*0cce*/ 	.byte	0xff
	.zero		1


	//   ....[190]....
        /*0cd0*/ 	.word	0x00008600
        /*0cd4*/ 	.word	0x00000000
        /*0cd8*/ 	.word	0x00000000
        /*0cdc*/ 	.short	0x010a
        /*0cde*/ 	.byte	0xff
	.zero		1


	//   ....[191]....
        /*0ce0*/ 	.word	0x00008660
        /*0ce4*/ 	.word	0x00000000
        /*0ce8*/ 	.word	0x00000000
        /*0cec*/ 	.short	0x010a
        /*0cee*/ 	.byte	0xff
	.zero		1


	//   ....[192]....
        /*0cf0*/ 	.word	0x000086c0
        /*0cf4*/ 	.word	0x00000000
        /*0cf8*/ 	.word	0x00000000
        /*0cfc*/ 	.short	0x010a
        /*0cfe*/ 	.byte	0xff
	.zero		1


	//   ....[193]....
        /*0d00*/ 	.word	0x00008720
        /*0d04*/ 	.word	0x00000000
        /*0d08*/ 	.word	0x00000000
        /*0d0c*/ 	.short	0x010a
        /*0d0e*/ 	.byte	0xff
	.zero		1


	//   ....[194]....
        /*0d10*/ 	.word	0x00008780
        /*0d14*/ 	.word	0x00000000
        /*0d18*/ 	.word	0x00000000
        /*0d1c*/ 	.short	0x010a
        /*0d1e*/ 	.byte	0xff
	.zero		1


	//   ....[195]....
        /*0d20*/ 	.word	0x000087e0
        /*0d24*/ 	.word	0x00000000
        /*0d28*/ 	.word	0x00000000
        /*0d2c*/ 	.short	0x010a
        /*0d2e*/ 	.byte	0xff
	.zero		1


	//   ....[196]....
        /*0d30*/ 	.word	0x00008840
        /*0d34*/ 	.word	0x00000000
        /*0d38*/ 	.word	0x00000000
        /*0d3c*/ 	.short	0x010a
        /*0d3e*/ 	.byte	0xff
	.zero		1


	//   ....[197]....
        /*0d40*/ 	.word	0x000088a0
        /*0d44*/ 	.word	0x00000000
        /*0d48*/ 	.word	0x00000000
        /*0d4c*/ 	.short	0x010a
        /*0d4e*/ 	.byte	0xff
	.zero		1


	//   ....[198]....
        /*0d50*/ 	.word	0x00008900
        /*0d54*/ 	.word	0x00000000
        /*0d58*/ 	.word	0x00000000
        /*0d5c*/ 	.short	0x010a
        /*0d5e*/ 	.byte	0xff
	.zero		1


	//   ....[199]....
        /*0d60*/ 	.word	0x00008960
        /*0d64*/ 	.word	0x00000000
        /*0d68*/ 	.word	0x00000000
        /*0d6c*/ 	.short	0x010a
        /*0d6e*/ 	.byte	0xff
	.zero		1


	//   ....[200]....
        /*0d70*/ 	.word	0x000089c0
        /*0d74*/ 	.word	0x00000000
        /*0d78*/ 	.word	0x00000000
        /*0d7c*/ 	.short	0x010a
        /*0d7e*/ 	.byte	0xff
	.zero		1


	//   ....[201]....
        /*0d80*/ 	.word	0x00008a20
        /*0d84*/ 	.word	0x00000000
        /*0d88*/ 	.word	0x00000000
        /*0d8c*/ 	.short	0x010a
        /*0d8e*/ 	.byte	0xff
	.zero		1


	//   ....[202]....
        /*0d90*/ 	.word	0x00008a80
        /*0d94*/ 	.word	0x00000000
        /*0d98*/ 	.word	0x00000000
        /*0d9c*/ 	.short	0x010a
        /*0d9e*/ 	.byte	0xff
	.zero		1


	//   ....[203]....
        /*0da0*/ 	.word	0x00008ae0
        /*0da4*/ 	.word	0x00000000
        /*0da8*/ 	.word	0x00000000
        /*0dac*/ 	.short	0x010a
        /*0dae*/ 	.byte	0xff
	.zero		1


	//   ....[204]....
        /*0db0*/ 	.word	0x00008b40
        /*0db4*/ 	.word	0x00000000
        /*0db8*/ 	.word	0x00000000
        /*0dbc*/ 	.short	0x010a
        /*0dbe*/ 	.byte	0xff
	.zero		1


	//   ....[205]....
        /*0dc0*/ 	.word	0x00008ba0
        /*0dc4*/ 	.word	0x00000000
        /*0dc8*/ 	.word	0x00000000
        /*0dcc*/ 	.short	0x010a
        /*0dce*/ 	.byte	0xff
	.zero		1


	//   ....[206]....
        /*0dd0*/ 	.word	0x00008c00
        /*0dd4*/ 	.word	0x00000000
        /*0dd8*/ 	.word	0x00000000
        /*0ddc*/ 	.short	0x010a
        /*0dde*/ 	.byte	0xff
	.zero		1


	//   ....[207]....
        /*0de0*/ 	.word	0x00008c60
        /*0de4*/ 	.word	0x00000000
        /*0de8*/ 	.word	0x00000000
        /*0dec*/ 	.short	0x010a
        /*0dee*/ 	.byte	0xff
	.zero		1


	//   ....[208]....
        /*0df0*/ 	.word	0x00008cc0
        /*0df4*/ 	.word	0x00000000
        /*0df8*/ 	.word	0x00000000
        /*0dfc*/ 	.short	0x010a
        /*0dfe*/ 	.byte	0xff
	.zero		1


	//   ....[209]....
        /*0e00*/ 	.word	0x00008d20
        /*0e04*/ 	.word	0x00000000
        /*0e08*/ 	.word	0x00000000
        /*0e0c*/ 	.short	0x010a
        /*0e0e*/ 	.byte	0xff
	.zero		1


	//   ....[210]....
        /*0e10*/ 	.word	0x00008d80
        /*0e14*/ 	.word	0x00000000
        /*0e18*/ 	.word	0x00000000
        /*0e1c*/ 	.short	0x010a
        /*0e1e*/ 	.byte	0xff
	.zero		1


	//   ....[211]....
        /*0e20*/ 	.word	0x00008de0
        /*0e24*/ 	.word	0x00000000
        /*0e28*/ 	.word	0x00000000
        /*0e2c*/ 	.short	0x010a
        /*0e2e*/ 	.byte	0xff
	.zero		1


	//   ....[212]....
        /*0e30*/ 	.word	0x00008e40
        /*0e34*/ 	.word	0x00000000
        /*0e38*/ 	.word	0x00000000
        /*0e3c*/ 	.short	0x010a
        /*0e3e*/ 	.byte	0xff
	.zero		1


	//   ....[213]....
        /*0e40*/ 	.word	0x00008ea0
        /*0e44*/ 	.word	0x00000000
        /*0e48*/ 	.word	0x00000000
        /*0e4c*/ 	.short	0x010a
        /*0e4e*/ 	.byte	0xff
	.zero		1


	//   ....[214]....
        /*0e50*/ 	.word	0x00008f00
        /*0e54*/ 	.word	0x00000000
        /*0e58*/ 	.word	0x00000000
        /*0e5c*/ 	.short	0x010a
        /*0e5e*/ 	.byte	0xff
	.zero		1


	//   ....[215]....
        /*0e60*/ 	.word	0x00008f60
        /*0e64*/ 	.word	0x00000000
        /*0e68*/ 	.word	0x00000000
        /*0e6c*/ 	.short	0x010a
        /*0e6e*/ 	.byte	0xff
	.zero		1


	//   ....[216]....
        /*0e70*/ 	.word	0x00008fc0
        /*0e74*/ 	.word	0x00000000
        /*0e78*/ 	.word	0x00000000
        /*0e7c*/ 	.short	0x010a
        /*0e7e*/ 	.byte	0xff
	.zero		1


	//   ....[217]....
        /*0e80*/ 	.word	0x00009020
        /*0e84*/ 	.word	0x00000000
        /*0e88*/ 	.word	0x00000000
        /*0e8c*/ 	.short	0x010a
        /*0e8e*/ 	.byte	0xff
	.zero		1


	//   ....[218]....
        /*0e90*/ 	.word	0x00009080
        /*0e94*/ 	.word	0x00000000
        /*0e98*/ 	.word	0x00000000
        /*0e9c*/ 	.short	0x010a
        /*0e9e*/ 	.byte	0xff
	.zero		1


	//   ....[219]....
        /*0ea0*/ 	.word	0x000090e0
        /*0ea4*/ 	.word	0x00000000
        /*0ea8*/ 	.word	0x00000000
        /*0eac*/ 	.short	0x010a
        /*0eae*/ 	.byte	0xff
	.zero		1


	//   ....[220]....
        /*0eb0*/ 	.word	0x00009140
        /*0eb4*/ 	.word	0x00000000
        /*0eb8*/ 	.word	0x00000000
        /*0ebc*/ 	.short	0x010a
        /*0ebe*/ 	.byte	0xff
	.zero		1


	//   ....[221]....
        /*0ec0*/ 	.word	0x000091a0
        /*0ec4*/ 	.word	0x00000000
        /*0ec8*/ 	.word	0x00000000
        /*0ecc*/ 	.short	0x010a
        /*0ece*/ 	.byte	0xff
	.zero		1


	//   ....[222]....
        /*0ed0*/ 	.word	0x000091f0
        /*0ed4*/ 	.word	0x00000002
        /*0ed8*/ 	.word	0x000002c0
        /*0edc*/ 	.short	0x010a
        /*0ede*/ 	.byte	0xff
	.zero		1


	//   ....[223]....
        /*0ee0*/ 	.word	0x00009250
        /*0ee4*/ 	.word	0x00000002
        /*0ee8*/ 	.word	0x00000270
        /*0eec*/ 	.short	0x010a
        /*0eee*/ 	.byte	0xff
	.zero		1


	//   ....[224]....
        /*0ef0*/ 	.word	0x000092a0
        /*0ef4*/ 	.word	0x00000002
        /*0ef8*/ 	.word	0x00000260
        /*0efc*/ 	.short	0x010a
        /*0efe*/ 	.byte	0xff
	.zero		1


	//   ....[225]....
        /*0f00*/ 	.word	0x00009300
        /*0f04*/ 	.word	0x00000000
        /*0f08*/ 	.word	0x00000270
        /*0f0c*/ 	.short	0x010a
        /*0f0e*/ 	.byte	0xff
	.zero		1


	//   ....[226]....
        /*0f10*/ 	.word	0x00009360
        /*0f14*/ 	.word	0x00000005
        /*0f18*/ 	.word	0x00000008
        /*0f1c*/ 	.short	0x010a
        /*0f1e*/ 	.byte	0xff
	.zero		1


	//   ....[227]....
        /*0f20*/ 	.word	0x00009450
        /*0f24*/ 	.word	0x00000000
        /*0f28*/ 	.word	0x00000008
        /*0f2c*/ 	.short	0x010a
        /*0f2e*/ 	.byte	0xff
	.zero		1


	//   ....[228]....
        /*0f30*/ 	.word	0x000094a0
        /*0f34*/ 	.word	0x00000000
        /*0f38*/ 	.word	0x00000260
        /*0f3c*/ 	.short	0x010a
        /*0f3e*/ 	.byte	0xff
	.zero		1


	//   ....[229]....
        /*0f40*/ 	.word	0x00009500
        /*0f44*/ 	.word	0x00000000
        /*0f48*/ 	.word	0x000002a0
        /*0f4c*/ 	.short	0x010a
        /*0f4e*/ 	.byte	0xff
	.zero		1


	//   ....[230]....
        /*0f50*/ 	.word	0x00009560
        /*0f54*/ 	.word	0x00000000
        /*0f58*/ 	.word	0x00000000
        /*0f5c*/ 	.short	0x010a
        /*0f5e*/ 	.byte	0xff
	.zero		1


	//   ....[231]....
        /*0f60*/ 	.word	0x000095c0
        /*0f64*/ 	.word	0x00000000
        /*0f68*/ 	.word	0x00000000
        /*0f6c*/ 	.short	0x010a
        /*0f6e*/ 	.byte	0xff
	.zero		1


	//   ....[232]....
        /*0f70*/ 	.word	0x00009620
        /*0f74*/ 	.word	0x00000000
        /*0f78*/ 	.word	0x00000000
        /*0f7c*/ 	.short	0x010a
        /*0f7e*/ 	.byte	0xff
	.zero		1


	//   ....[233]....
        /*0f80*/ 	.word	0x00009680
        /*0f84*/ 	.word	0x00000000
        /*0f88*/ 	.word	0x00000000
        /*0f8c*/ 	.short	0x010a
        /*0f8e*/ 	.byte	0xff
	.zero		1


	//   ....[234]....
        /*0f90*/ 	.word	0x000096e0
        /*0f94*/ 	.word	0x00000000
        /*0f98*/ 	.word	0x000002e0
        /*0f9c*/ 	.short	0x010a
        /*0f9e*/ 	.byte	0xff
	.zero		1


	//   ....[235]....
        /*0fa0*/ 	.word	0x00009730
        /*0fa4*/ 	.word	0x00000007
        /*0fa8*/ 	.word	0x00000260
        /*0fac*/ 	.short	0x010a
        /*0fae*/ 	.byte	0xff
	.zero		1


	//   ....[236]....
        /*0fb0*/ 	.word	0x00009790
        /*0fb4*/ 	.word	0x00000000
        /*0fb8*/ 	.word	0x00000258
        /*0fbc*/ 	.short	0x010a
        /*0fbe*/ 	.byte	0xff
	.zero		1


	//   ....[237]....
        /*0fc0*/ 	.word	0x000097f0
        /*0fc4*/ 	.word	0x00000000
        /*0fc8*/ 	.word	0x00000248
        /*0fcc*/ 	.short	0x010a
        /*0fce*/ 	.byte	0xff
	.zero		1


	//   ....[238]....
        /*0fd0*/ 	.word	0x00009840
        /*0fd4*/ 	.word	0x00000003
        /*0fd8*/ 	.word	0x00000260
        /*0fdc*/ 	.short	0x010a
        /*0fde*/ 	.byte	0xff
	.zero		1


	//   ....[239]....
        /*0fe0*/ 	.word	0x000098a0
        /*0fe4*/ 	.word	0x00000000
        /*0fe8*/ 	.word	0x00000240
        /*0fec*/ 	.short	0x010a
        /*0fee*/ 	.byte	0xff
	.zero		1


	//   ....[240]....
        /*0ff0*/ 	.word	0x000098f0
        /*0ff4*/ 	.word	0x00000052
        /*0ff8*/ 	.word	0x00000280
        /*0ffc*/ 	.short	0x010a
        /*0ffe*/ 	.byte	0xff
	.zero		1


	//----- nvinfo : EIATTR_NUM_MBARRIERS
	.align		4
.L_47:
        /*1000*/ 	.byte	0x03, 0x38
        /*1002*/ 	.short	0x005d


	//----- nvinfo : EIATTR_EXIT_INSTR_OFFSETS
	.align		4
        /*1004*/ 	.byte	0x04, 0x1c
        /*1006*/ 	.short	(.L_49 - .L_48)


	//   ....[0]....
.L_48:
        /*1008*/ 	.word	0x00004110


	//   ....[1]....
        /*100c*/ 	.word	0x00004620


	//   ....[2]....
        /*1010*/ 	.word	0x00004680


	//   ....[3]....
        /*1014*/ 	.word	0x00005930


	//   ....[4]....
        /*1018*/ 	.word	0x00006570


	//   ....[5]....
        /*101c*/ 	.word	0x000065b0


	//   ....[6]....
        /*1020*/ 	.word	0x00008360


	//----- nvinfo : EIATTR_MAX_THREADS
	.align		4
.L_49:
        /*1024*/ 	.byte	0x04, 0x05
        /*1026*/ 	.short	(.L_51 - .L_50)
.L_50:
        /*1028*/ 	.word	0x00000100
        /*102c*/ 	.word	0x00000001
        /*1030*/ 	.word	0x00000001


	//----- nvinfo : EIATTR_CRS_STACK_SIZE
	.align		4
.L_51:
        /*1034*/ 	.byte	0x04, 0x1e
        /*1036*/ 	.short	(.L_53 - .L_52)
.L_52:
        /*1038*/ 	.word	0x00000000


	//----- nvinfo : EIATTR_CBANK_PARAM_SIZE
	.align		4
.L_53:
        /*103c*/ 	.byte	0x03, 0x19
        /*103e*/ 	.short	0x0800


	//----- nvinfo : EIATTR_PARAM_CBANK
	.align		4
        /*1040*/ 	.byte	0x04, 0x0a
        /*1042*/ 	.short	(.L_55 - .L_54)
	.align		4
.L_54:
        /*1044*/ 	.word	index@(.nv.constant0._ZN7cutlass13device_kernelINS_4gemm6kernel13GemmUniversalIN4cute5tupleIJiiiiEEENS1_10collective13CollectiveMmaINS1_35MainloopSm100TmaUmmaWarpSpecializedILi36ELi2ELi4ENS5_IJNS4_1CILi2EEESB_NSA_ILi1EEEEEEEENS5_IJNSA_ILi128EEENSA_ILi64EEESG_EEENS_12float_e5m2_tENS5_IJlSC_lEEESI_SJ_NS4_8TiledMMAINS4_8MMA_AtomIJNS4_10MMA_TraitsINS4_25SM100_MMA_F8F6F4_2x1SM_SSEJSI_SI_fSF_SG_NS4_17integral_constantINS4_4UMMA5MajorELSQ_0EEESR_NSO_INSP_7ScaleInELSS_0EEEST_EEEEEENS4_6LayoutINS5_IJSC_SC_SC_EEENS5_IJNSA_ILi0EEESY_SY_EEEEENS5_IJNS4_10UnderscoreES11_S11_EEEEENS4_28SM100_TMA_2SM_LOAD_MULTICASTENS4_14ComposedLayoutINS4_7SwizzleILi2ELi4ELi3EEENS4_18smem_ptr_flag_bitsILi8EEENSW_INS5_IJNSA_ILi8EEESG_EEENS5_IJSG_SC_EEEEEEEvNS4_8identityENS4_18SM100_TMA_2SM_LOADES1E_vS1F_EENS_8epilogue10collective18CollectiveEpilogueINS1I_23Sm100TmaWarpSpecializedILi1ELi1ELi32ELb0ELb0EEEJNS5_IJSG_SG_SG_EEENS5_IJNSW_ISG_SC_EES1O_EEESI_SJ_SI_SJ_NS1I_6fusion15FusionCallbacksIS1M_NS1Q_17LinearCombinationISI_fSI_fLNS_15FloatRoundStyleE2EEES1N_S1P_JEEENS4_5SM1004TMEM4LOAD26SM100_TMEM_LOAD_32dp32b32xENS4_13SM90_TMA_LOADES1E_NS4_39AutoVectorizingCopyWithAssumedAlignmentILi128EEENS4_14SM90_TMA_STOREES1E_S22_S22_EEEvvEEEEvNT_6ParamsE)
        /*1048*/ 	.short	0x0380
        /*104a*/ 	.short	0x0800


	//----- nvinfo : EIATTR_SW_WAR
	.align		4
.L_55:
        /*104c*/ 	.byte	0x04, 0x36
        /*104e*/ 	.short	(.L_57 - .L_56)
.L_56:
        /*1050*/ 	.word	0x00000008
.L_57:


//--------------------- .nv.callgraph             --------------------------
	.section	.nv.callgraph,"",@"SHT_CUDA_CALLGRAPH"
	.align	4
	.sectionentsize	8
	.align		4
        /*0000*/ 	.word	0x00000000
	.align		4
        /*0004*/ 	.word	0xffffffff
	.align		4
        /*0008*/ 	.word	index@(_ZN7cutlass13device_kernelINS_4gemm6kernel13GemmUniversalIN4cute5tupleIJiiiiEEENS1_10collective13CollectiveMmaINS1_35MainloopSm100TmaUmmaWarpSpecializedILi36ELi2ELi4ENS5_IJNS4_1CILi2EEESB_NSA_ILi1EEEEEEEENS5_IJNSA_ILi128EEENSA_ILi64EEESG_EEENS_12float_e5m2_tENS5_IJlSC_lEEESI_SJ_NS4_8TiledMMAINS4_8MMA_AtomIJNS4_10MMA_TraitsINS4_25SM100_MMA_F8F6F4_2x1SM_SSEJSI_SI_fSF_SG_NS4_17integral_constantINS4_4UMMA5MajorELSQ_0EEESR_NSO_INSP_7ScaleInELSS_0EEEST_EEEEEENS4_6LayoutINS5_IJSC_SC_SC_EEENS5_IJNSA_ILi0EEESY_SY_EEEEENS5_IJNS4_10UnderscoreES11_S11_EEEEENS4_28SM100_TMA_2SM_LOAD_MULTICASTENS4_14ComposedLayoutINS4_7SwizzleILi2ELi4ELi3EEENS4_18smem_ptr_flag_bitsILi8EEENSW_INS5_IJNSA_ILi8EEESG_EEENS5_IJSG_SC_EEEEEEEvNS4_8identityENS4_18SM100_TMA_2SM_LOADES1E_vS1F_EENS_8epilogue10collective18CollectiveEpilogueINS1I_23Sm100TmaWarpSpecializedILi1ELi1ELi32ELb0ELb0EEEJNS5_IJSG_SG_SG_EEENS5_IJNSW_ISG_SC_EES1O_EEESI_SJ_SI_SJ_NS1I_6fusion15FusionCallbacksIS1M_NS1Q_17LinearCombinationISI_fSI_fLNS_15FloatRoundStyleE2EEES1N_S1P_JEEENS4_5SM1004TMEM4LOAD26SM100_TMEM_LOAD_32dp32b32xENS4_13SM90_TMA_LOADES1E_NS4_39AutoVectorizingCopyWithAssumedAlignmentILi128EEENS4_14SM90_TMA_STOREES1E_S22_S22_EEEvvEEEEvNT_6ParamsE)
	.align		4
        /*000c*/ 	.word	index@(__assertfail)
	.align		4
        /*0010*/ 	.word	0x00000000
	.align		4
        /*0014*/ 	.word	0xfffffffe
	.align		4
        /*0018*/ 	.word	0x00000000
	.align		4
        /*001c*/ 	.word	0xfffffffd
	.align		4
        /*0020*/ 	.word	0x00000000
	.align		4
        /*0024*/ 	.word	0xfffffffc


//--------------------- .nv.constant4             --------------------------
	.section	.nv.constant4,"a",@progbits
	.align	8
	.align		8
.nv.constant4:
        /*0000*/ 	.dword	__assertfail
	.align		8
        /*0008*/ 	.dword	__unnamed_1
	.align		8
        /*0010*/ 	.dword	__unnamed_2
	.align		8
        /*0018*/ 	.dword	_ZN40_INTERNAL_fd04ef04_4_k_cu_80654c75_292654cuda3std3__45__cpo5beginE
	.align		8
        /*0020*/ 	.dword	_ZN40_INTERNAL_fd04ef04_4_k_cu_80654c75_292654cuda3std3__45__cpo3endE
	.align		8
        /*0028*/ 	.dword	_ZN40_INTERNAL_fd04ef04_4_k_cu_80654c75_292654cuda3std3__45__cpo6cbeginE
	.align		8
        /*0030*/ 	.dword	_ZN40_INTERNAL_fd04ef04_4_k_cu_80654c75_292654cuda3std3__45__cpo4cendE
	.align		8
        /*0038*/ 	.dword	_ZN40_INTERNAL_fd04ef04_4_k_cu_80654c75_292654cuda3std3__442_GLOBAL__N__fd04ef04_4_k_cu_80654c75_292656ignoreE
	.align		8
        /*0040*/ 	.dword	_ZN40_INTERNAL_fd04ef04_4_k_cu_80654c75_292654cuda3std3__419piecewise_constructE
	.align		8
        /*0048*/ 	.dword	_ZN40_INTERNAL_fd04ef04_4_k_cu_80654c75_292654cuda3std3__48in_placeE
	.align		8
        /*0050*/ 	.dword	_ZN40_INTERNAL_fd04ef04_4_k_cu_80654c75_292654cuda3std6ranges3__45__cpo4swapE
	.align		8
        /*0058*/ 	.dword	_ZN40_INTERNAL_fd04ef04_4_k_cu_80654c75_292654cuda3std6ranges3__45__cpo9iter_moveE
	.align		8
        /*0060*/ 	.dword	_ZN40_INTERNAL_fd04ef04_4_k_cu_80654c75_292654cute7productE
	.align		8
        /*0068*/ 	.dword	_ZN40_INTERNAL_fd04ef04_4_k_cu_80654c75_292654cute1_E
	.align		8
        /*0070*/ 	.dword	$str$25
	.align		8
        /*0078*/ 	.dword	$str$26
	.align		8
        /*0080*/ 	.dword	$str$27
	.align		8
        /*0088*/ 	.dword	$str$28


//--------------------- .text._ZN7cutlass13device_kernelINS_4gemm6kernel13GemmUniversalIN4cute5tupleIJiiiiEEENS1_10collective13CollectiveMmaINS1_35MainloopSm100TmaUmmaWarpSpecializedILi36ELi2ELi4ENS5_IJNS4_1CILi2EEESB_NSA_ILi1EEEEEEEENS5_IJNSA_ILi128EEENSA_ILi64EEESG_EEENS_12float_e5m2_tENS5_IJlSC_lEEESI_SJ_NS4_8TiledMMAINS4_8MMA_AtomIJNS4_10MMA_TraitsINS4_25SM100_MMA_F8F6F4_2x1SM_SSEJSI_SI_fSF_SG_NS4_17integral_constantINS4_4UMMA5MajorELSQ_0EEESR_NSO_INSP_7ScaleInELSS_0EEEST_EEEEEENS4_6LayoutINS5_IJSC_SC_SC_EEENS5_IJNSA_ILi0EEESY_SY_EEEEENS5_IJNS4_10UnderscoreES11_S11_EEEEENS4_28SM100_TMA_2SM_LOAD_MULTICASTENS4_14ComposedLayoutINS4_7SwizzleILi2ELi4ELi3EEENS4_18smem_ptr_flag_bitsILi8EEENSW_INS5_IJNSA_ILi8EEESG_EEENS5_IJSG_SC_EEEEEEEvNS4_8identityENS4_18SM100_TMA_2SM_LOADES1E_vS1F_EENS_8epilogue10collective18CollectiveEpilogueINS1I_23Sm100TmaWarpSpecializedILi1ELi1ELi32ELb0ELb0EEEJNS5_IJSG_SG_SG_EEENS5_IJNSW_ISG_SC_EES1O_EEESI_SJ_SI_SJ_NS1I_6fusion15FusionCallbacksIS1M_NS1Q_17LinearCombinationISI_fSI_fLNS_15FloatRoundStyleE2EEES1N_S1P_JEEENS4_5SM1004TMEM4LOAD26SM100_TMEM_LOAD_32dp32b32xENS4_13SM90_TMA_LOADES1E_NS4_39AutoVectorizingCopyWithAssumedAlignmentILi128EEENS4_14SM90_TMA_STOREES1E_S22_S22_EEEvvEEEEvNT_6ParamsE --------------------------
	.section	.text._ZN7cutlass13device_kernelINS_4gemm6kernel13GemmUniversalIN4cute5tupleIJiiiiEEENS1_10collective13CollectiveMmaINS1_35MainloopSm100TmaUmmaWarpSpecializedILi36ELi2ELi4ENS5_IJNS4_1CILi2EEESB_NSA_ILi1EEEEEEEENS5_IJNSA_ILi128EEENSA_ILi64EEESG_EEENS_12float_e5m2_tENS5_IJlSC_lEEESI_SJ_NS4_8TiledMMAINS4_8MMA_AtomIJNS4_10MMA_TraitsINS4_25SM100_MMA_F8F6F4_2x1SM_SSEJSI_SI_fSF_SG_NS4_17integral_constantINS4_4UMMA5MajorELSQ_0EEESR_NSO_INSP_7ScaleInELSS_0EEEST_EEEEEENS4_6LayoutINS5_IJSC_SC_SC_EEENS5_IJNSA_ILi0EEESY_SY_EEEEENS5_IJNS4_10UnderscoreES11_S11_EEEEENS4_28SM100_TMA_2SM_LOAD_MULTICASTENS4_14ComposedLayoutINS4_7SwizzleILi2ELi4ELi3EEENS4_18smem_ptr_flag_bitsILi8EEENSW_INS5_IJNSA_ILi8EEESG_EEENS5_IJSG_SC_EEEEEEEvNS4_8identityENS4_18SM100_TMA_2SM_LOADES1E_vS1F_EENS_8epilogue10collective18CollectiveEpilogueINS1I_23Sm100TmaWarpSpecializedILi1ELi1ELi32ELb0ELb0EEEJNS5_IJSG_SG_SG_EEENS5_IJNSW_ISG_SC_EES1O_EEESI_SJ_SI_SJ_NS1I_6fusion15FusionCallbacksIS1M_NS1Q_17LinearCombinationISI_fSI_fLNS_15FloatRoundStyleE2EEES1N_S1P_JEEENS4_5SM1004TMEM4LOAD26SM100_TMEM_LOAD_32dp32b32xENS4_13SM90_TMA_LOADES1E_NS4_39AutoVectorizingCopyWithAssumedAlignmentILi128EEENS4_14SM90_TMA_STOREES1E_S22_S22_EEEvvEEEEvNT_6ParamsE,"ax",@progbits
	.align	128
.text._ZN7cutlass13device_kernelINS_4gemm6kernel13GemmUniversalIN4cute5tupleIJiiiiEEENS1_10collective13CollectiveMmaINS1_35MainloopSm100TmaUmmaWarpSpecializedILi36ELi2ELi4ENS5_IJNS4_1CILi2EEESB_NSA_ILi1EEEEEEEENS5_IJNSA_ILi128EEENSA_ILi64EEESG_EEENS_12float_e5m2_tENS5_IJlSC_lEEESI_SJ_NS4_8TiledMMAINS4_8MMA_AtomIJNS4_10MMA_TraitsINS4_25SM100_MMA_F8F6F4_2x1SM_SSEJSI_SI_fSF_SG_NS4_17integral_constantINS4_4UMMA5MajorELSQ_0EEESR_NSO_INSP_7ScaleInELSS_0EEEST_EEEEEENS4_6LayoutINS5_IJSC_SC_SC_EEENS5_IJNSA_ILi0EEESY_SY_EEEEENS5_IJNS4_10UnderscoreES11_S11_EEEEENS4_28SM100_TMA_2SM_LOAD_MULTICASTENS4_14ComposedLayoutINS4_7SwizzleILi2ELi4ELi3EEENS4_18smem_ptr_flag_bitsILi8EEENSW_INS5_IJNSA_ILi8EEESG_EEENS5_IJSG_SC_EEEEEEEvNS4_8identityENS4_18SM100_TMA_2SM_LOADES1E_vS1F_EENS_8epilogue10collective18CollectiveEpilogueINS1I_23Sm100TmaWarpSpecializedILi1ELi1ELi32ELb0ELb0EEEJNS5_IJSG_SG_SG_EEENS5_IJNSW_ISG_SC_EES1O_EEESI_SJ_SI_SJ_NS1I_6fusion15FusionCallbacksIS1M_NS1Q_17LinearCombinationISI_fSI_fLNS_15FloatRoundStyleE2EEES1N_S1P_JEEENS4_5SM1004TMEM4LOAD26SM100_TMEM_LOAD_32dp32b32xENS4_13SM90_TMA_LOADES1E_NS4_39AutoVectorizingCopyWithAssumedAlignmentILi128EEENS4_14SM90_TMA_STOREES1E_S22_S22_EEEvvEEEEvNT_6ParamsE:
        .type           _ZN7cutlass13device_kernelINS_4gemm6kernel13GemmUniversalIN4cute5tupleIJiiiiEEENS1_10collective13CollectiveMmaINS1_35MainloopSm100TmaUmmaWarpSpecializedILi36ELi2ELi4ENS5_IJNS4_1CILi2EEESB_NSA_ILi1EEEEEEEENS5_IJNSA_ILi128EEENSA_ILi64EEESG_EEENS_12float_e5m2_tENS5_IJlSC_lEEESI_SJ_NS4_8TiledMMAINS4_8MMA_AtomIJNS4_10MMA_TraitsINS4_25SM100_MMA_F8F6F4_2x1SM_SSEJSI_SI_fSF_SG_NS4_17integral_constantINS4_4UMMA5MajorELSQ_0EEESR_NSO_INSP_7ScaleInELSS_0EEEST_EEEEEENS4_6LayoutINS5_IJSC_SC_SC_EEENS5_IJNSA_ILi0EEESY_SY_EEEEENS5_IJNS4_10UnderscoreES11_S11_EEEEENS4_28SM100_TMA_2SM_LOAD_MULTICASTENS4_14ComposedLayoutINS4_7SwizzleILi2ELi4ELi3EEENS4_18smem_ptr_flag_bitsILi8EEENSW_INS5_IJNSA_ILi8EEESG_EEENS5_IJSG_SC_EEEEEEEvNS4_8identityENS4_18SM100_TMA_2SM_LOADES1E_vS1F_EENS_8epilogue10collective18CollectiveEpilogueINS1I_23Sm100TmaWarpSpecializedILi1ELi1ELi32ELb0ELb0EEEJNS5_IJSG_SG_SG_EEENS5_IJNSW_ISG_SC_EES1O_EEESI_SJ_SI_SJ_NS1I_6fusion15FusionCallbacksIS1M_NS1Q_17LinearCombinationISI_fSI_fLNS_15FloatRoundStyleE2EEES1N_S1P_JEEENS4_5SM1004TMEM4LOAD26SM100_TMEM_LOAD_32dp32b32xENS4_13SM90_TMA_LOADES1E_NS4_39AutoVectorizingCopyWithAssumedAlignmentILi128EEENS4_14SM90_TMA_STOREES1E_S22_S22_EEEvvEEEEvNT_6ParamsE,@function
        .size           _ZN7cutlass13device_kernelINS_4gemm6kernel13GemmUniversalIN4cute5tupleIJiiiiEEENS1_10collective13CollectiveMmaINS1_35MainloopSm100TmaUmmaWarpSpecializedILi36ELi2ELi4ENS5_IJNS4_1CILi2EEESB_NSA_ILi1EEEEEEEENS5_IJNSA_ILi128EEENSA_ILi64EEESG_EEENS_12float_e5m2_tENS5_IJlSC_lEEESI_SJ_NS4_8TiledMMAINS4_8MMA_AtomIJNS4_10MMA_TraitsINS4_25SM100_MMA_F8F6F4_2x1SM_SSEJSI_SI_fSF_SG_NS4_17integral_constantINS4_4UMMA5MajorELSQ_0EEESR_NSO_INSP_7ScaleInELSS_0EEEST_EEEEEENS4_6LayoutINS5_IJSC_SC_SC_EEENS5_IJNSA_ILi0EEESY_SY_EEEEENS5_IJNS4_10UnderscoreES11_S11_EEEEENS4_28SM100_TMA_2SM_LOAD_MULTICASTENS4_14ComposedLayoutINS4_7SwizzleILi2ELi4ELi3EEENS4_18smem_ptr_flag_bitsILi8EEENSW_INS5_IJNSA_ILi8EEESG_EEENS5_IJSG_SC_EEEEEEEvNS4_8identityENS4_18SM100_TMA_2SM_LOADES1E_vS1F_EENS_8epilogue10collective18CollectiveEpilogueINS1I_23Sm100TmaWarpSpecializedILi1ELi1ELi32ELb0ELb0EEEJNS5_IJSG_SG_SG_EEENS5_IJNSW_ISG_SC_EES1O_EEESI_SJ_SI_SJ_NS1I_6fusion15FusionCallbacksIS1M_NS1Q_17LinearCombinationISI_fSI_fLNS_15FloatRoundStyleE2EEES1N_S1P_JEEENS4_5SM1004TMEM4LOAD26SM100_TMEM_LOAD_32dp32b32xENS4_13SM90_TMA_LOADES1E_NS4_39AutoVectorizingCopyWithAssumedAlignmentILi128EEENS4_14SM90_TMA_STOREES1E_S22_S22_EEEvvEEEEvNT_6ParamsE,(.L_x_246 - _ZN7cutlass13device_kernelINS_4gemm6kernel13GemmUniversalIN4cute5tupleIJiiiiEEENS1_10collective13CollectiveMmaINS1_35MainloopSm100TmaUmmaWarpSpecializedILi36ELi2ELi4ENS5_IJNS4_1CILi2EEESB_NSA_ILi1EEEEEEEENS5_IJNSA_ILi128EEENSA_ILi64EEESG_EEENS_12float_e5m2_tENS5_IJlSC_lEEESI_SJ_NS4_8TiledMMAINS4_8MMA_AtomIJNS4_10MMA_TraitsINS4_25SM100_MMA_F8F6F4_2x1SM_SSEJSI_SI_fSF_SG_NS4_17integral_constantINS4_4UMMA5MajorELSQ_0EEESR_NSO_INSP_7ScaleInELSS_0EEEST_EEEEEENS4_6LayoutINS5_IJSC_SC_SC_EEENS5_IJNSA_ILi0EEESY_SY_EEEEENS5_IJNS4_10UnderscoreES11_S11_EEEEENS4_28SM100_TMA_2SM_LOAD_MULTICASTENS4_14ComposedLayoutINS4_7SwizzleILi2ELi4ELi3EEENS4_18smem_ptr_flag_bitsILi8EEENSW_INS5_IJNSA_ILi8EEESG_EEENS5_IJSG_SC_EEEEEEEvNS4_8identityENS4_18SM100_TMA_2SM_LOADES1E_vS1F_EENS_8epilogue10collective18CollectiveEpilogueINS1I_23Sm100TmaWarpSpecializedILi1ELi1ELi32ELb0ELb0EEEJNS5_IJSG_SG_SG_EEENS5_IJNSW_ISG_SC_EES1O_EEESI_SJ_SI_SJ_NS1I_6fusion15FusionCallbacksIS1M_NS1Q_17LinearCombinationISI_fSI_fLNS_15FloatRoundStyleE2EEES1N_S1P_JEEENS4_5SM1004TMEM4LOAD26SM100_TMEM_LOAD_32dp32b32xENS4_13SM90_TMA_LOADES1E_NS4_39AutoVectorizingCopyWithAssumedAlignmentILi128EEENS4_14SM90_TMA_STOREES1E_S22_S22_EEEvvEEEEvNT_6ParamsE)
        .other          _ZN7cutlass13device_kernelINS_4gemm6kernel13GemmUniversalIN4cute5tupleIJiiiiEEENS1_10collective13CollectiveMmaINS1_35MainloopSm100TmaUmmaWarpSpecializedILi36ELi2ELi4ENS5_IJNS4_1CILi2EEESB_NSA_ILi1EEEEEEEENS5_IJNSA_ILi128EEENSA_ILi64EEESG_EEENS_12float_e5m2_tENS5_IJlSC_lEEESI_SJ_NS4_8TiledMMAINS4_8MMA_AtomIJNS4_10MMA_TraitsINS4_25SM100_MMA_F8F6F4_2x1SM_SSEJSI_SI_fSF_SG_NS4_17integral_constantINS4_4UMMA5MajorELSQ_0EEESR_NSO_INSP_7ScaleInELSS_0EEEST_EEEEEENS4_6LayoutINS5_IJSC_SC_SC_EEENS5_IJNSA_ILi0EEESY_SY_EEEEENS5_IJNS4_10UnderscoreES11_S11_EEEEENS4_28SM100_TMA_2SM_LOAD_MULTICASTENS4_14ComposedLayoutINS4_7SwizzleILi2ELi4ELi3EEENS4_18smem_ptr_flag_bitsILi8EEENSW_INS5_IJNSA_ILi8EEESG_EEENS5_IJSG_SC_EEEEEEEvNS4_8identityENS4_18SM100_TMA_2SM_LOADES1E_vS1F_EENS_8epilogue10collective18CollectiveEpilogueINS1I_23Sm100TmaWarpSpecializedILi1ELi1ELi32ELb0ELb0EEEJNS5_IJSG_SG_SG_EEENS5_IJNSW_ISG_SC_EES1O_EEESI_SJ_SI_SJ_NS1I_6fusion15FusionCallbacksIS1M_NS1Q_17LinearCombinationISI_fSI_fLNS_15FloatRoundStyleE2EEES1N_S1P_JEEENS4_5SM1004TMEM4LOAD26SM100_TMEM_LOAD_32dp32b32xENS4_13SM90_TMA_LOADES1E_NS4_39AutoVectorizingCopyWithAssumedAlignmentILi128EEENS4_14SM90_TMA_STOREES1E_S22_S22_EEEvvEEEEvNT_6ParamsE,@"STO_CUDA_ENTRY STV_DEFAULT"
_ZN7cutlass13device_kernelINS_4gemm6kernel13GemmUniversalIN4cute5tupleIJiiiiEEENS1_10collective13CollectiveMmaINS1_35MainloopSm100TmaUmmaWarpSpecializedILi36ELi2ELi4ENS5_IJNS4_1CILi2EEESB_NSA_ILi1EEEEEEEENS5_IJNSA_ILi128EEENSA_ILi64EEESG_EEENS_12float_e5m2_tENS5_IJlSC_lEEESI_SJ_NS4_8TiledMMAINS4_8MMA_AtomIJNS4_10MMA_TraitsINS4_25SM100_MMA_F8F6F4_2x1SM_SSEJSI_SI_fSF_SG_NS4_17integral_constantINS4_4UMMA5MajorELSQ_0EEESR_NSO_INSP_7ScaleInELSS_0EEEST_EEEEEENS4_6LayoutINS5_IJSC_SC_SC_EEENS5_IJNSA_ILi0EEESY_SY_EEEEENS5_IJNS4_10UnderscoreES11_S11_EEEEENS4_28SM100_TMA_2SM_LOAD_MULTICASTENS4_14ComposedLayoutINS4_7SwizzleILi2ELi4ELi3EEENS4_18smem_ptr_flag_bitsILi8EEENSW_INS5_IJNSA_ILi8EEESG_EEENS5_IJSG_SC_EEEEEEEvNS4_8identityENS4_18SM100_TMA_2SM_LOADES1E_vS1F_EENS_8epilogue10collective18CollectiveEpilogueINS1I_23Sm100TmaWarpSpecializedILi1ELi1ELi32ELb0ELb0EEEJNS5_IJSG_SG_SG_EEENS5_IJNSW_ISG_SC_EES1O_EEESI_SJ_SI_SJ_NS1I_6fusion15FusionCallbacksIS1M_NS1Q_17LinearCombinationISI_fSI_fLNS_15FloatRoundStyleE2EEES1N_S1P_JEEENS4_5SM1004TMEM4LOAD26SM100_TMEM_LOAD_32dp32b32xENS4_13SM90_TMA_LOADES1E_NS4_39AutoVectorizingCopyWithAssumedAlignmentILi128EEENS4_14SM90_TMA_STOREES1E_S22_S22_EEEvvEEEEvNT_6ParamsE:
[----:B------:R-:W1:Y:S01]  /*0000*/  LDC R1, c[0x0][0x37c] ;  /* 0x0000df00ff017b82 */ /* 0x000e620000000800 */
[----:B------:R-:W2:Y:S01]  /*0010*/  S2R R69, SR_TID.X ;  /* 0x0000000000457919 */ /* 0x000ea20000002100 */
[----:B------:R-:W3:Y:S06]  /*0020*/  LDCU.64 UR8, c[0x0][0x890] ;  /* 0x00011200ff0877ac */ /* 0x000eec0008000a00 */
[----:B------:R-:W4:Y:S01]  /*0030*/  S2UR UR4, SR_CgaCtaId ;  /* 0x00000000000479c3 */ /* 0x000f220000008800 */
[----:B------:R-:W-:Y:S02]  /*0040*/  PRMT R80, RZ, 0x7610, R80 ;  /* 0x00007610ff507816 */ /* 0x000fe40000000050 */
[----:B------:R-:W-:Y:S01]  /*0050*/  ELECT P1, URZ, PT ;  /* 0x0000000000ff782f */ /* 0x000fe20003820000 */
[----:B---3--:R-:W-:-:S04]  /*0060*/  UISETP.NE.U32.AND UP0, UPT, UR8, URZ, UPT ;  /* 0x000000ff0800728c */ /* 0x008fc8000bf05070 */
[----:B------:R-:W-:Y:S02]  /*0070*/  UISETP.NE.AND.EX UP0, UPT, UR9, URZ, UPT, UP0 ;  /* 0x000000ff0900728c */ /* 0x000fe4000bf05300 */
[----:B----4-:R-:W-:Y:S02]  /*0080*/  ULOP3.LUT UR33, UR4, 0x1, URZ, 0xc0, !UPT ;  /* 0x0000000104217892 */ /* 0x010fe4000f8ec0ff */
[----:B------:R-:W-:Y:S01]  /*0090*/  ULOP3.LUT UR35, UR4, 0x1, URZ, 0x3c, !UPT ;  /* 0x0000000104237892 */ /* 0x000fe2000f8e3cff */
[----:B--2---:R-:W-:-:S05]  /*00a0*/  SHF.R.U32.HI R81, RZ, 0x5, R69 ;  /* 0x00000005ff517819 */ /* 0x004fca0000011645 */
[----:B------:R-:W2:Y:S02]  /*00b0*/  SHFL.IDX PT, R0, R81, RZ, 0x1f ;  /* 0x00001fff51007589 */ /* 0x000ea400000e0000 */
[----:B--2---:R-:W-:Y:S01]  /*00c0*/  R2UR UR13, R0 ;  /* 0x00000000000d72ca */ /* 0x004fe200000e0000 */
[----:B-1----:R-:W-:-:S14]  /*00d0*/  BRA.U UP0, `(.L_x_0) ;  /* 0x0000000100307547 */ /* 0x002fdc000b800000 */
[----:B------:R-:W1:Y:S02]  /*00e0*/  LDCU.64 UR4, c[0x0][0x888] ;  /* 0x00011100ff0477ac */ /* 0x000e640008000a00 */
[----:B-1----:R-:W-:-:S04]  /*00f0*/  UISETP.NE.U32.AND UP0, UPT, UR4, URZ, UPT ;  /* 0x000000ff0400728c */ /* 0x002fc8000bf05070 */
[----:B------:R-:W-:-:S09]  /*0100*/  UISETP.NE.AND.EX UP0, UPT, UR5, URZ, UPT, UP0 ;  /* 0x000000ff0500728c */ /* 0x000fd2000bf05300 */
[----:B------:R-:W-:Y:S05]  /*0110*/  BRA.U !UP0, `(.L_x_1) ;  /* 0x0000000108147547 */ /* 0x000fea000b800000 */
[----:B------:R-:W1:Y:S01]  /*0120*/  LDC.64 R2, c[0x0][0x888] ;  /* 0x00022200ff027b82 */ /* 0x000e620000000a00 */
[----:B------:R-:W1:Y:S02]  /*0130*/  LDCU.64 UR4, c[0x0][0x358] ;  /* 0x00006b00ff0477ac */ /* 0x000e640008000a00 */
[----:B-1----:R1:W5:Y:S01]  /*0140*/  LDG.E R39, desc[UR4][R2.64] ;  /* 0x0000000402277981 */ /* 0x002362000c1e1900 */
[----:B------:R-:W-:Y:S01]  /*0150*/  HFMA2 R80, -RZ, RZ, 0, 5.9604644775390625e-08 ;  /* 0x00000001ff507431 */ /* 0x000fe200000001ff */
[----:B------:R-:W-:Y:S05]  /*0160*/  BRA `(.L_x_0) ;  /* 0x00000000000c7947 */ /* 0x000fea0003800000 */
.L_x_1:
[----:B------:R-:W1:Y:S01]  /*0170*/  LDCU UR4, c[0x0][0x880] ;  /* 0x00011000ff0477ac */ /* 0x000e620008000800 */
[----:B------:R-:W-:Y:S01]  /*0180*/  HFMA2 R80, -RZ, RZ, 0, 5.9604644775390625e-08 ;  /* 0x00000001ff507431 */ /* 0x000fe200000001ff */
[----:B-1----:R-:W-:-:S07]  /*0190*/  MOV R39, UR4 ;  /* 0x0000000400277c02 */ /* 0x002fce0008000f00 */
.L_x_0:
[----:B------:R-:W2:Y:S02]  /*01a0*/  LDCU.64 UR4, c[0x0][0x8b0] ;  /* 0x00011600ff0477ac */ /* 0x000ea40008000a00 */
[----:B--2---:R-:W-:-:S04]  /*01b0*/  UISETP.NE.U32.AND UP0, UPT, UR4, URZ, UPT ;  /* 0x000000ff0400728c */ /* 0x004fc8000bf05070 */
[----:B------:R-:W-:-:S09]  /*01c0*/  UISETP.NE.AND.EX UP0, UPT, UR5, URZ, UPT, UP0 ;  /* 0x000000ff0500728c */ /* 0x000fd2000bf05300 */
[----:B------:R-:W-:Y:S05]  /*01d0*/  BRA.U UP0, `(.L_x_2) ;  /* 0x0000000100287547 */ /* 0x000fea000b800000 */
[----:B------:R-:W2:Y:S02]  /*01e0*/  LDCU.64 UR4, c[0x0][0x8a8] ;  /* 0x00011500ff0477ac */ /* 0x000ea40008000a00 */
[----:B--2---:R-:W-:-:S04]  /*01f0*/  UISETP.NE.U32.AND UP0, UPT, UR4, URZ, UPT ;  /* 0x000000ff0400728c */ /* 0x004fc8000bf05070 */
[----:B------:R-:W-:-:S09]  /*0200*/  UISETP.NE.AND.EX UP0, UPT, UR5, URZ, UPT, UP0 ;  /* 0x000000ff0500728c */ /* 0x000fd2000bf05300 */
[----:B------:R-:W-:Y:S05]  /*0210*/  BRA.U !UP0, `(.L_x_3) ;  /* 0x0000000108107547 */ /* 0x000fea000b800000 */
[----:B-1----:R-:W1:Y:S01]  /*0220*/  LDC.64 R2, c[0x0][0x8a8] ;  /* 0x00022a00ff027b82 */ /* 0x002e620000000a00 */
[----:B------:R-:W1:Y:S02]  /*0230*/  LDCU.64 UR4, c[0x0][0x358] ;  /* 0x00006b00ff0477ac */ /* 0x000e640008000a00 */
[----:B-1----:R2:W5:Y:S01]  /*0240*/  LDG.E R38, desc[UR4][R2.64] ;  /* 0x0000000402267981 */ /* 0x002562000c1e1900 */
[----:B------:R-:W-:Y:S05]  /*0250*/  BRA `(.L_x_2) ;  /* 0x0000000000087947 */ /* 0x000fea0003800000 */
.L_x_3:
[----:B------:R-:W2:Y:S02]  /*0260*/  LDCU UR4, c[0x0][0x8a0] ;  /* 0x00011400ff0477ac */ /* 0x000ea40008000800 */
[----:B--2---:R-:W-:Y:S02]  /*0270*/  MOV R38, UR4 ;  /* 0x0000000400267c02 */ /* 0x004fe40008000f00 */
.L_x_2:
[----:B------:R-:W-:Y:S01]  /*0280*/  IMAD.U32 R0, RZ, RZ, UR13 ;  /* 0x0000000dff007e24 */ /* 0x000fe2000f8e00ff */
[----:B------:R-:W-:Y:S04]  /*0290*/  BSSY.RECONVERGENT B0, `(.L_x_4) ;  /* 0x000000c000007945 */ /* 0x000fe80003800200 */
[C---:B------:R-:W-:Y:S02]  /*02a0*/  ISETP.NE.OR P2, PT, R0.reuse, 0x1, !P1 ;  /* 0x000000010000780c */ /* 0x040fe40004f45670 */
[----:B------:R-:W-:-:S11]  /*02b0*/  ISETP.NE.OR P0, PT, R0, 0x3, !P1 ;  /* 0x000000030000780c */ /* 0x000fd60004f05670 */
[----:B------:R-:W-:Y:S05]  /*02c0*/  @P2 BRA `(.L_x_5) ;  /* 0x0000000000202947 */ /* 0x000fea0003800000 */
[----:B------:R-:W3:Y:S02]  /*02d0*/  LDCU.64 UR4, c[0x0][0x348] ;  /* 0x00006900ff0477ac */ /* 0x000ee40008000a00 */
[----:B---3--:R-:W-:Y:S02]  /*02e0*/  UIADD3 UR6, UP1, UPT, UR4, 0x80, URZ ;  /* 0x0000008004067890 */ /* 0x008fe4000ff3e0ff */
[----:B------:R-:W-:Y:S02]  /*02f0*/  UIADD3 UR4, UP0, UPT, UR4, 0x180, URZ ;  /* 0x0000018004047890 */ /* 0x000fe4000ff1e0ff */
[----:B------:R-:W-:Y:S02]  /*0300*/  UIADD3.X UR7, UPT, UPT, URZ, UR5, URZ, UP1, !UPT ;  /* 0x00000005ff077290 */ /* 0x000fe40008ffe4ff */
[----:B------:R-:W-:-:S07]  /*0310*/  UIADD3.X UR5, UPT, UPT, URZ, UR5, URZ, UP0, !UPT ;  /* 0x00000005ff057290 */ /* 0x000fce00087fe4ff */
[----:B------:R3:W-:Y:S02]  /*0320*/  UTMACCTL.PF [UR6] ;  /* 0x00000000060079b9 */ /* 0x0007e40008040000 */
[----:B------:R3:W-:Y:S02]  /*0330*/  UTMACCTL.PF [UR4] ;  /* 0x00000000040079b9 */ /* 0x0007e40008040000 */
[----:B---3--:R-:W-:Y:S01]  /*0340*/  NOP ;  /* 0x0000000000007918 */ /* 0x008fe20000000000 */
.L_x_5:
[----:B------:R-:W-:Y:S05]  /*0350*/  BSYNC.RECONVERGENT B0 ;  /* 0x0000000000007941 */ /* 0x000fea0003800200 */
.L_x_4:
[----:B------:R-:W-:Y:S04]  /*0360*/  BSSY.RECONVERGENT B0, `(.L_x_6) ;  /* 0x000000a000007945 */ /* 0x000fe80003800200 */
        /* <DEDUP_REMOVED lines=9> */
.L_x_7:
[----:B------:R-:W-:Y:S05]  /*0400*/  BSYNC.RECONVERGENT B0 ;  /* 0x0000000000007941 */ /* 0x000fea0003800200 */
.L_x_6:
[----:B------:R-:W3:Y:S01]  /*0410*/  LDCU.64 UR4, c[0x0][0x888] ;  /* 0x00011100ff0477ac */ /* 0x000ee20008000a00 */
[----:B------:R-:W-:Y:S02]  /*0420*/  UISETP.EQ.U32.AND UP1, UPT, UR8, URZ, UPT ;  /* 0x000000ff0800728c */ /* 0x000fe4000bf22070 */
[----:B------:R-:W-:Y:S02]  /*0430*/  UPLOP3.LUT UP3, UPT, UPT, UPT, UPT, 0x80, 0x8 ;  /* 0x000000000008789c */ /* 0x000fe40003f6f070 */
[----:B---3--:R-:W-:-:S04]  /*0440*/  UISETP.NE.U32.AND UP0, UPT, UR4, URZ, UPT ;  /* 0x000000ff0400728c */ /* 0x008fc8000bf05070 */
[----:B------:R-:W-:-:S04]  /*0450*/  UISETP.NE.AND.EX UP0, UPT, UR5, URZ, UPT, UP0 ;  /* 0x000000ff0500728c */ /* 0x000fc8000bf05300 */
[----:B------:R-:W-:-:S04]  /*0460*/  UISETP.EQ.OR.EX UP2, UPT, UR9, URZ, !UP0, UP1 ;  /* 0x000000ff0900728c */ /* 0x000fc8000c742710 */
[----:B------:R-:W-:-:S05]  /*0470*/  UP2UR UR60, UPR, URZ, 0x4 ;  /* 0x00000004ff3c7883 */ /* 0x000fca0008000000 */
[----:B------:R-:W-:Y:S07]  /*0480*/  BRA.U !UP2, `(.L_x_8) ;  /* 0x000000010a207547 */ /* 0x000fee000b800000 */
[----:B------:R-:W-:Y:S01]  /*0490*/  UISETP.NE.U32.AND UP1, UPT, UR8, URZ, UPT ;  /* 0x000000ff0800728c */ /* 0x000fe2000bf25070 */
[----:B-----5:R-:W-:Y:S01]  /*04a0*/  FSETP.NEU.AND P0, PT, R39, RZ, PT ;  /* 0x000000ff2700720b */ /* 0x020fe20003f0d000 */
[----:B------:R-:W-:Y:S02]  /*04b0*/  USEL UR4, URZ, 0xffffffff, UP0 ;  /* 0xffffffffff047887 */ /* 0x000fe40008000000 */
[----:B------:R-:W-:-:S10]  /*04c0*/  UISETP.NE.AND.EX UP1, UPT, UR9, URZ, UPT, UP1 ;  /* 0x000000ff0900728c */ /* 0x000fd4000bf25310 */
[----:B------:R-:W-:Y:S01]  /*04d0*/  VOTEU.ANY UP0, P0 ;  /* 0x0000000000ff7886 */ /* 0x000fe20000000100 */
[----:B------:R-:W-:-:S04]  /*04e0*/  @!UP1 USEL UR4, URZ, 0xffffffff, UP0 ;  /* 0xffffffffff049887 */ /* 0x000fc80008000000 */
[----:B------:R-:W-:-:S04]  /*04f0*/  ULOP3.LUT UR4, UR4, 0x1, URZ, 0xc0, !UPT ;  /* 0x0000000104047892 */ /* 0x000fc8000f8ec0ff */
[----:B------:R-:W-:-:S11]  /*0500*/  UISETP.NE.U32.AND UP3, UPT, UR4, 0x1, UPT ;  /* 0x000000010400788c */ /* 0x000fd6000bf65070 */
.L_x_8:
[----:B------:R-:W3:Y:S01]  /*0510*/  SHFL.IDX PT, R0, R81, RZ, 0x1f ;  /* 0x00001fff51007589 */ /* 0x000ee200000e0000 */
[----:B------:R-:W-:-:S04]  /*0520*/  UISETP.NE.AND UP0, UPT, UR13, 0x2, UPT ;  /* 0x000000020d00788c */ /* 0x000fc8000bf05270 */
[----:B------:R-:W-:Y:S02]  /*0530*/  UISETP.EQ.AND UP1, UPT, UR33, URZ, !UP0 ;  /* 0x000000ff2100728c */ /* 0x000fe4000c722270 */
[----:B------:R-:W-:-:S04]  /*0540*/  USEL UR34, URZ, 0x1, UP0 ;  /* 0x00000001ff227887 */ /* 0x000fc80008000000 */
[----:B------:R-:W-:Y:S02]  /*0550*/  PLOP3.LUT P3, PT, P1, PT, UP1, 0x80, 0x8 ;  /* 0x000000000008781c */ /* 0x000fe40000f6f018 */
[----:B---3--:R-:W-:-:S13]  /*0560*/  ISETP.NE.AND P0, PT, R0, RZ, PT ;  /* 0x000000ff0000720c */ /* 0x008fda0003f05270 */
[----:B------:R-:W-:Y:S05]  /*0570*/  @P0 BRA `(.L_x_9) ;  /* 0x0000000400640947 */ /* 0x000fea0003800000 */
[----:B------:R-:W-:Y:S01]  /*0580*/  ELECT P0, URZ, PT ;  /* 0x0000000000ff782f */ /* 0x000fe20003800000 */
[----:B------:R-:W-:-:S12]  /*0590*/  BSSY.RECONVERGENT B0, `(.L_x_9) ;  /* 0x0000057000007945 */ /* 0x000fd80003800200 */
[----:B------:R-:W-:Y:S05]  /*05a0*/  @!P0 BRA `(.L_x_10) ;  /* 0x0000000400548947 */ /* 0x000fea0003800000 */
[----:B------:R-:W3:Y:S01]  /*05b0*/  S2UR UR5, SR_CgaCtaId ;  /* 0x00000000000579c3 */ /* 0x000ee20000008800 */
[----:B------:R-:W-:Y:S01]  /*05c0*/  UMOV UR4, 0x400 ;  /* 0x0000040000047882 */ /* 0x000fe20000000000 */
[----:B------:R-:W-:Y:S01]  /*05d0*/  UMOV UR8, 0x1 ;  /* 0x0000000100087882 */ /* 0x000fe20000000000 */
[----:B------:R-:W-:Y:S01]  /*05e0*/  UMOV UR6, 0x2 ;  /* 0x0000000200067882 */ /* 0x000fe20000000000 */
[----:B------:R-:W-:-:S04]  /*05f0*/  UIADD3 UR8, UPT, UPT, -UR8, 0x100000, URZ ;  /* 0x0010000008087890 */ /* 0x000fc8000fffe1ff */
[----:B------:R-:W-:Y:S02]  /*0600*/  USHF.L.U32 UR9, UR8, 0xb, URZ ;  /* 0x0000000b08097899 */ /* 0x000fe400080006ff */
[----:B------:R-:W-:Y:S02]  /*0610*/  USHF.L.U32 UR8, UR8, 0x1, URZ ;  /* 0x0000000108087899 */ /* 0x000fe400080006ff */
[----:B------:R-:W-:-:S04]  /*0620*/  UIADD3 UR6, UPT, UPT, -UR6, 0x100000, URZ ;  /* 0x0010000006067890 */ /* 0x000fc8000fffe1ff */
[----:B------:R-:W-:Y:S02]  /*0630*/  USHF.L.U32 UR7, UR6, 0xb, URZ ;  /* 0x0000000b06077899 */ /* 0x000fe400080006ff */
[----:B------:R-:W-:Y:S02]  /*0640*/  USHF.L.U32 UR6, UR6, 0x1, URZ ;  /* 0x0000000106067899 */ /* 0x000fe400080006ff */
[----:B---3--:R-:W-:Y:S01]  /*0650*/  ULEA UR4, UR5, UR4, 0x18 ;  /* 0x0000000405047291 */ /* 0x008fe2000f8ec0ff */
[----:B------:R-:W3:Y:S11]  /*0660*/  FENCE.VIEW.ASYNC.S ;  /* 0x00000000000073c6 */ /* 0x000ef60000000000 */
[----:B---3--:R3:W4:Y:S01]  /*0670*/  SYNCS.EXCH.64 URZ, [UR4], UR8 ;  /* 0x0000000804ff75b2 */ /* 0x0087220008000100 */
[----:B------:R3:W1:Y:S01]  /*0680*/  SYNCS.EXCH.64 URZ, [UR4+0x120], UR6 ;  /* 0x0001200604ff75b2 */ /* 0x0006620008000100 */
        /* <DEDUP_REMOVED lines=69> */
[----:B------:R3:W1:Y:S02]  /*0ae0*/  SYNCS.EXCH.64 URZ, [UR4+0x238], UR6 ;  /* 0x0002380604ff75b2 */ /* 0x0006640008000100 */
[----:B---34-:R-:W-:Y:S01]  /*0af0*/  NOP ;  /* 0x0000000000007918 */ /* 0x018fe20000000000 */
.L_x_10:
[----:B------:R-:W-:Y:S05]  /*0b00*/  BSYNC.RECONVERGENT B0 ;  /* 0x0000000000007941 */ /* 0x000fea0003800200 */
.L_x_9:
[----:B------:R-:W3:Y:S01]  /*0b10*/  SHFL.IDX PT, R0, R81, RZ, 0x1f ;  /* 0x00001fff51007589 */ /* 0x000ee200000e0000 */
[----:B------:R-:W-:Y:S01]  /*0b20*/  NOP ;  /* 0x0000000000007918 */ /* 0x000fe20000000000 */
[----:B---3--:R-:W-:-:S13]  /*0b30*/  ISETP.NE.AND P0, PT, R0, 0x1, PT ;  /* 0x000000010000780c */ /* 0x008fda0003f05270 */
[----:B------:R-:W-:Y:S05]  /*0b40*/  @P0 BRA `(.L_x_11) ;  /* 0x0000000000400947 */ /* 0x000fea0003800000 */
        /* <DEDUP_REMOVED lines=9> */
[----:B------:R-:W-:Y:S01]  /*0be0*/  USHF.L.U32 UR6, UR6, 0x1, URZ ;  /* 0x0000000106067899 */ /* 0x000fe200080006ff */
[----:B------:R-:W-:Y:S01]  /*0bf0*/  ELECT P0, URZ, PT ;  /* 0x0000000000ff782f */ /* 0x000fe20003800000 */
[----:B---3--:R-:W-:Y:S01]  /*0c00*/  ULEA UR4, UR5, UR4, 0x18 ;  /* 0x0000000405047291 */ /* 0x008fe2000f8ec0ff */
[----:B------:R-:W3:Y:S11]  /*0c10*/  FENCE.VIEW.ASYNC.S ;  /* 0x00000000000073c6 */ /* 0x000ef60000000000 */
[----:B---3--:R3:W4:Y:S01]  /*0c20*/  SYNCS.EXCH.64 URZ, [UR4+0x240], UR8 ;  /* 0x0002400804ff75b2 */ /* 0x0087220008000100 */
[----:B------:R3:W1:Y:S01]  /*0c30*/  SYNCS.EXCH.64 URZ, [UR4+0x248], UR6 ;  /* 0x0002480604ff75b2 */ /* 0x0006620008000100 */
[----:B------:R-:W-:Y:S01]  /*0c40*/  NOP ;  /* 0x0000000000007918 */ /* 0x000fe20000000000 */
.L_x_11:
[----:B------:R-:W2:Y:S01]  /*0c50*/  SHFL.IDX PT, R0, R81, RZ, 0x1f ;  /* 0x00001fff51007589 */ /* 0x000ea200000e0000 */
[----:B------:R-:W-:Y:S01]  /*0c60*/  NOP ;  /* 0x0000000000007918 */ /* 0x000fe20000000000 */
[----:B--2---:R-:W-:-:S13]  /*0c70*/  ISETP.NE.AND P0, PT, R0, 0x3, PT ;  /* 0x000000030000780c */ /* 0x004fda0003f05270 */
[----:B------:R-:W-:Y:S05]  /*0c80*/  @P0 BRA `(.L_x_12) ;  /* 0x0000000000300947 */ /* 0x000fea0003800000 */
[----:B------:R-:W2:Y:S01]  /*0c90*/  S2UR UR5, SR_CgaCtaId ;  /* 0x00000000000579c3 */ /* 0x000ea20000008800 */
[----:B---3--:R-:W-:Y:S01]  /*0ca0*/  UMOV UR6, 0x400 ;  /* 0x0000040000067882 */ /* 0x008fe20000000000 */
[----:B------:R-:W-:Y:S01]  /*0cb0*/  UMOV UR4, 0x20 ;  /* 0x0000002000047882 */ /* 0x000fe20000000000 */
[----:B------:R-:W-:Y:S01]  /*0cc0*/  ELECT P0, URZ, PT ;  /* 0x0000000000ff782f */ /* 0x000fe20003800000 */
[----:B--2---:R-:W-:Y:S02]  /*0cd0*/  ULEA UR6, UR5, UR6, 0x18 ;  /* 0x0000000605067291 */ /* 0x004fe4000f8ec0ff */
[----:B------:R-:W-:-:S04]  /*0ce0*/  UIADD3 UR4, UPT, UPT, -UR4, 0x100000, URZ ;  /* 0x0010000004047890 */ /* 0x000fc8000fffe1ff */
[----:B------:R-:W-:Y:S02]  /*0cf0*/  USHF.L.U32 UR5, UR4, 0xb, URZ ;  /* 0x0000000b04057899 */ /* 0x000fe400080006ff */
[----:B------:R-:W-:Y:S01]  /*0d00*/  USHF.L.U32 UR4, UR4, 0x1, URZ ;  /* 0x0000000104047899 */ /* 0x000fe200080006ff */
[----:B------:R-:W2:Y:S11]  /*0d10*/  FENCE.VIEW.ASYNC.S ;  /* 0x00000000000073c6 */ /* 0x000eb60000000000 */
[----:B--2---:R2:W3:Y:S01]  /*0d20*/  SYNCS.EXCH.64 URZ, [UR6+0x250], UR4 ;  /* 0x0002500406ff75b2 */ /* 0x0044e20008000100 */
[----:B------:R2:W1:Y:S01]  /*0d30*/  SYNCS.EXCH.64 URZ, [UR6+0x258], UR4 ;  /* 0x0002580406ff75b2 */ /* 0x0004620008000100 */
[----:B------:R-:W-:Y:S01]  /*0d40*/  NOP ;  /* 0x0000000000007918 */ /* 0x000fe20000000000 */
.L_x_12:
[----:B------:R-:W4:Y:S01]  /*0d50*/  SHFL.IDX PT, R0, R81, RZ, 0x1f ;  /* 0x00001fff51007589 */ /* 0x000f2200000e0000 */
[----:B------:R-:W-:Y:S01]  /*0d60*/  NOP ;  /* 0x0000000000007918 */ /* 0x000fe20000000000 */
[----:B----4-:R-:W-:-:S13]  /*0d70*/  ISETP.NE.AND P0, PT, R0, 0x4, PT ;  /* 0x000000040000780c */ /* 0x010fda0003f05270 */
[----:B------:R-:W-:Y:S05]  /*0d80*/  @P0 BRA `(.L_x_13) ;  /* 0x00000000004c0947 */ /* 0x000fea0003800000 */
[----:B--2---:R-:W2:Y:S01]  /*0d90*/  S2UR UR5, SR_CgaCtaId ;  /* 0x00000000000579c3 */ /* 0x004ea20000008800 */
[----:B---3--:R-:W-:Y:S01]  /*0da0*/  UMOV UR4, 0x3a0 ;  /* 0x000003a000047882 */ /* 0x008fe20000000000 */
[----:B------:R-:W-:Y:S01]  /*0db0*/  UMOV UR6, 0x400 ;  /* 0x0000040000067882 */ /* 0x000fe20000000000 */
[----:B------:R-:W-:Y:S01]  /*0dc0*/  USEL UR4, UR4, 0x320, UP3 ;  /* 0x0000032004047887 */ /* 0x000fe20009800000 */
[----:B------:R-:W-:Y:S01]  /*0dd0*/  UMOV UR8, 0x1 ;  /* 0x0000000100087882 */ /* 0x000fe20000000000 */
[----:B------:R-:W-:Y:S01]  /*0de0*/  ELECT P0, URZ, PT ;  /* 0x0000000000ff782f */ /* 0x000fe20003800000 */
[----:B------:R-:W-:-:S04]  /*0df0*/  UIADD3 UR8, UPT, UPT, -UR8, 0x100000, URZ ;  /* 0x0010000008087890 */ /* 0x000fc8000fffe1ff */
[----:B------:R-:W-:Y:S02]  /*0e00*/  USHF.L.U32 UR9, UR8, 0xb, URZ ;  /* 0x0000000b08097899 */ /* 0x000fe400080006ff */
[----:B------:R-:W-:Y:S02]  /*0e10*/  USHF.L.U32 UR8, UR8, 0x1, URZ ;  /* 0x0000000108087899 */ /* 0x000fe400080006ff */
[----:B--2---:R-:W-:Y:S02]  /*0e20*/  ULEA UR6, UR5, UR6, 0x18 ;  /* 0x0000000605067291 */ /* 0x004fe4000f8ec0ff */
[----:B------:R-:W-:-:S04]  /*0e30*/  UIADD3 UR4, UPT, UPT, -UR4, 0x100000, URZ ;  /* 0x0010000004047890 */ /* 0x000fc8000fffe1ff */
[----:B------:R-:W-:Y:S02]  /*0e40*/  USHF.L.U32 UR5, UR4, 0xb, URZ ;  /* 0x0000000b04057899 */ /* 0x000fe400080006ff */
[----:B------:R-:W-:Y:S01]  /*0e50*/  USHF.L.U32 UR4, UR4, 0x1, URZ ;  /* 0x0000000104047899 */ /* 0x000fe200080006ff */
[----:B------:R-:W2:Y:S03]  /*0e60*/  FENCE.VIEW.ASYNC.S ;  /* 0x00000000000073c6 */ /* 0x000ea60000000000 */
[----:B--2---:R4:W2:Y:S08]  /*0e70*/  SYNCS.EXCH.64 URZ, [UR6+0x260], UR8 ;  /* 0x0002600806ff75b2 */ /* 0x0048b00008000100 */
[----:B------:R4:W3:Y:S01]  /*0e80*/  SYNCS.EXCH.64 URZ, [UR6+0x270], UR4 ;  /* 0x0002700406ff75b2 */ /* 0x0008e20008000100 */
[----:B------:R4:W1:Y:S01]  /*0e90*/  SYNCS.EXCH.64 URZ, [UR6+0x268], UR8 ;  /* 0x0002680806ff75b2 */ /* 0x0008620008000100 */
[----:B------:R4:W1:Y:S02]  /*0ea0*/  SYNCS.EXCH.64 URZ, [UR6+0x278], UR4 ;  /* 0x0002780406ff75b2 */ /* 0x0008640008000100 */
[----:B----4-:R-:W-:Y:S01]  /*0eb0*/  NOP ;  /* 0x0000000000007918 */ /* 0x010fe20000000000 */
.L_x_13:
[----:B------:R-:W4:Y:S01]  /*0ec0*/  SHFL.IDX PT, R0, R81, RZ, 0x1f ;  /* 0x00001fff51007589 */ /* 0x000f2200000e0000 */
[----:B------:R-:W-:Y:S01]  /*0ed0*/  NOP ;  /* 0x0000000000007918 */ /* 0x000fe20000000000 */
[----:B----4-:R-:W-:-:S13]  /*0ee0*/  ISETP.NE.AND P0, PT, R0, 0x5, PT ;  /* 0x000000050000780c */ /* 0x010fda0003f05270 */
[----:B------:R-:W-:Y:S05]  /*0ef0*/  @P0 BRA `(.L_x_14) ;  /* 0x0000000000580947 */ /* 0x000fea0003800000 */
[----:B--2---:R-:W2:Y:S01]  /*0f00*/  S2UR UR5, SR_CgaCtaId ;  /* 0x00000000000579c3 */ /* 0x004ea20000008800 */
[----:B---3--:R-:W-:Y:S01]  /*0f10*/  UMOV UR4, 0x400 ;  /* 0x0000040000047882 */ /* 0x008fe20000000000 */
        /* <DEDUP_REMOVED lines=9> */
[----:B--2---:R-:W-:Y:S01]  /*0fb0*/  ULEA UR4, UR5, UR4, 0x18 ;  /* 0x0000000405047291 */ /* 0x004fe2000f8ec0ff */
[----:B------:R-:W2:Y:S11]  /*0fc0*/  FENCE.VIEW.ASYNC.S ;  /* 0x00000000000073c6 */ /* 0x000eb60000000000 */
[----:B--2---:R4:W2:Y:S01]  /*0fd0*/  SYNCS.EXCH.64 URZ, [UR4+0x280], UR6 ;  /* 0x0002800604ff75b2 */ /* 0x0048a20008000100 */
[----:B------:R4:W3:Y:S01]  /*0fe0*/  SYNCS.EXCH.64 URZ, [UR4+0x2a0], UR8 ;  /* 0x0002a00804ff75b2 */ /* 0x0008e20008000100 */
[----:B------:R4:W1:Y:S01]  /*0ff0*/  SYNCS.EXCH.64 URZ, [UR4+0x288], UR6 ;  /* 0x0002880604ff75b2 */ /* 0x0008620008000100 */
[----:B------:R4:W1:Y:S01]  /*1000*/  SYNCS.EXCH.64 URZ, [UR4+0x2a8], UR8 ;  /* 0x0002a80804ff75b2 */ /* 0x0008620008000100 */
[----:B------:R4:W1:Y:S01]  /*1010*/  SYNCS.EXCH.64 URZ, [UR4+0x290], UR6 ;  /* 0x0002900604ff75b2 */ /* 0x0008620008000100 */
[----:B------:R4:W1:Y:S01]  /*1020*/  SYNCS.EXCH.64 URZ, [UR4+0x2b0], UR8 ;  /* 0x0002b00804ff75b2 */ /* 0x0008620008000100 */
[----:B------:R4:W1:Y:S01]  /*1030*/  SYNCS.EXCH.64 URZ, [UR4+0x298], UR6 ;  /* 0x0002980604ff75b2 */ /* 0x0008620008000100 */
[----:B------:R4:W1:Y:S02]  /*1040*/  SYNCS.EXCH.64 URZ, [UR4+0x2b8], UR8 ;  /* 0x0002b80804ff75b2 */ /* 0x0008640008000100 */
[----:B----4-:R-:W-:Y:S01]  /*1050*/  NOP ;  /* 0x0000000000007918 */ /* 0x010fe20000000000 */
.L_x_14:
[----:B------:R-:W4:Y:S01]  /*1060*/  SHFL.IDX PT, R0, R81, RZ, 0x1f ;  /* 0x00001fff51007589 */ /* 0x000f2200000e0000 */
[----:B------:R-:W-:Y:S01]  /*1070*/  ISETP.NE.OR P1, PT, RZ, UR13, !P1 ;  /* 0x0000000dff007c0c */ /* 0x000fe2000cf25670 */
[----:B------:R-:W-:Y:S01]  /*1080*/  NOP ;  /* 0x0000000000007918 */ /* 0x000fe20000000000 */
[----:B----4-:R-:W-:-:S13]  /*1090*/  ISETP.NE.AND P0, PT, R0, 0x3, PT ;  /* 0x000000030000780c */ /* 0x010fda0003f05270 */
[----:B------:R-:W-:Y:S05]  /*10a0*/  @P0 BRA `(.L_x_15) ;  /* 0x0000000000380947 */ /* 0x000fea0003800000 */
[----:B--2---:R-:W2:Y:S01]  /*10b0*/  S2UR UR5, SR_CgaCtaId ;  /* 0x00000000000579c3 */ /* 0x004ea20000008800 */
[----:B---3--:R-:W-:Y:S01]  /*10c0*/  UMOV UR4, 0x400 ;  /* 0x0000040000047882 */ /* 0x008fe20000000000 */
[----:B------:R-:W-:Y:S01]  /*10d0*/  UMOV UR6, 0x20 ;  /* 0x0000002000067882 */ /* 0x000fe20000000000 */
[----:B------:R-:W-:Y:S01]  /*10e0*/  ELECT P0, URZ, PT ;  /* 0x0000000000ff782f */ /* 0x000fe20003800000 */
[----:B------:R-:W-:-:S04]  /*10f0*/  UIADD3 UR6, UPT, UPT, -UR6, 0x100000, URZ ;  /* 0x0010000006067890 */ /* 0x000fc8000fffe1ff */
[----:B------:R-:W-:Y:S02]  /*1100*/  USHF.L.U32 UR7, UR6, 0xb, URZ ;  /* 0x0000000b06077899 */ /* 0x000fe400080006ff */
[----:B------:R-:W-:Y:S02]  /*1110*/  USHF.L.U32 UR6, UR6, 0x1, URZ ;  /* 0x0000000106067899 */ /* 0x000fe400080006ff */
[----:B--2---:R-:W-:Y:S01]  /*1120*/  ULEA UR4, UR5, UR4, 0x18 ;  /* 0x0000000405047291 */ /* 0x004fe2000f8ec0ff */
[----:B------:R-:W2:Y:S11]  /*1130*/  FENCE.VIEW.ASYNC.S ;  /* 0x00000000000073c6 */ /* 0x000eb60000000000 */
[----:B--2---:R4:W2:Y:S01]  /*1140*/  SYNCS.EXCH.64 URZ, [UR4+0x2c0], UR6 ;  /* 0x0002c00604ff75b2 */ /* 0x0048a20008000100 */
[----:B------:R4:W3:Y:S01]  /*1150*/  SYNCS.EXCH.64 URZ, [UR4+0x2d0], UR6 ;  /* 0x0002d00604ff75b2 */ /* 0x0008e20008000100 */
[----:B------:R4:W1:Y:S01]  /*1160*/  SYNCS.EXCH.64 URZ, [UR4+0x2c8], UR6 ;  /* 0x0002c80604ff75b2 */ /* 0x0008620008000100 */
[----:B------:R4:W1:Y:S02]  /*1170*/  SYNCS.EXCH.64 URZ, [UR4+0x2d8], UR6 ;  /* 0x0002d80604ff75b2 */ /* 0x0008640008000100 */
[----:B----4-:R-:W-:Y:S01]  /*1180*/  NOP ;  /* 0x0000000000007918 */ /* 0x010fe20000000000 */
.L_x_15:
[----:B---3--:R-:W3:Y:S01]  /*1190*/  S2UR UR7, SR_CgaCtaId ;  /* 0x00000000000779c3 */ /* 0x008ee20000008800 */
[----:B------:R-:W-:Y:S01]  /*11a0*/  VOTEU.ALL UP0, P1 ;  /* 0x0000000000ff7886 */ /* 0x000fe20000800000 */
[----:B--2---:R-:W-:Y:S01]  /*11b0*/  UMOV UR4, 0x20 ;  /* 0x0000002000047882 */ /* 0x004fe20000000000 */
[----:B------:R-:W-:Y:S01]  /*11c0*/  NOP ;  /* 0x0000000000007918 */ /* 0x000fe20000000000 */
[----:B------:R-:W-:Y:S01]  /*11d0*/  LOP3.LUT R0, R69, 0x1f, RZ, 0xc0, !PT ;  /* 0x0000001f45007812 */ /* 0x000fe200078ec0ff */
[----:B------:R-:W-:Y:S01]  /*11e0*/  UISETP.NE.AND UP4, UPT, UR13, URZ, UPT ;  /* 0x000000ff0d00728c */ /* 0x000fe2000bf85270 */
[----:B------:R-:W-:Y:S01]  /*11f0*/  @!UP0 UMOV UR6, 0x400 ;  /* 0x0000040000068882 */ /* 0x000fe20000000000 */
[----:B------:R-:W-:-:S04]  /*1200*/  @!UP0 UIADD3 UR4, UPT, UPT, -UR4, 0x100000, URZ ;  /* 0x0010000004048890 */ /* 0x000fc8000fffe1ff */
[----:B------:R-:W-:Y:S02]  /*1210*/  @!UP0 USHF.L.U32 UR5, UR4, 0xb, URZ ;  /* 0x0000000b04058899 */ /* 0x000fe400080006ff */
[----:B------:R-:W-:Y:S02]  /*1220*/  @!UP0 USHF.L.U32 UR4, UR4, 0x1, URZ ;  /* 0x0000000104048899 */ /* 0x000fe400080006ff */
[----:B---3--:R-:W-:Y:S01]  /*1230*/  @!UP0 ULEA UR6, UR7, UR6, 0x18 ;  /* 0x0000000607068291 */ /* 0x008fe2000f8ec0ff */
[----:B------:R-:W2:Y:S01]  /*1240*/  LDCU UR7, c[0x0][0x36c] ;  /* 0x00006d80ff0777ac */ /* 0x000ea20008000800 */
[----:B------:R-:W-:Y:S01]  /*1250*/  VOTEU.ALL UP0, P1 ;  /* 0x0000000000ff7886 */ /* 0x000fe20000800000 */
[----:B------:R-:W3:Y:S09]  /*1260*/  FENCE.VIEW.ASYNC.S ;  /* 0x00000000000073c6 */ /* 0x000ef20000000000 */
[----:B---3--:R3:W4:Y:S01]  /*1270*/  @!UP0 SYNCS.EXCH.64 URZ, [UR6+0x2e0], UR4 ;  /* 0x0002e00406ff85b2 */ /* 0x0087220008000100 */
[----:B--2---:R-:W-:-:S09]  /*1280*/  UISETP.EQ.U32.AND UP5, UPT, UR7, 0x1, UPT ;  /* 0x000000010700788c */ /* 0x004fd2000bfa2070 */
[----:B---3--:R-:W-:Y:S05]  /*1290*/  BRA.U !UP5, `(.L_x_16) ;  /* 0x000000010d087547 */ /* 0x008fea000b800000 */
[----:B-1--4-:R-:W-:Y:S01]  /*12a0*/  UCGABAR_ARV ;  /* 0x00000000000079c7 */ /* 0x012fe20008000000 */
[----:B------:R-:W-:Y:S05]  /*12b0*/  BRA `(.L_x_17) ;  /* 0x0000000000047947 */ /* 0x000fea0003800000 */
.L_x_16:
[----:B-1--4-:R-:W-:Y:S01]  /*12c0*/  NOP ;  /* 0x0000000000007918 */ /* 0x012fe20000000000 */
.L_x_17:
[----:B------:R-:W1:Y:S01]  /*12d0*/  S2UR UR19, SR_CTAID.X ;  /* 0x00000000001379c3 */ /* 0x000e620000002500 */
[----:B------:R-:W-:-:S05]  /*12e0*/  CS2R.32 R3, SR_CgaSize ;  /* 0x0000000000037805 */ /* 0x000fca0000008a00 */
[----:B------:R-:W-:-:S05]  /*12f0*/  IMAD R3, R3, -0xa0, RZ ;  /* 0xffffff6003037824 */ /* 0x000fca00078e02ff */
[----:B------:R-:W-:-:S14]  /*1300*/  R2UR UR5, R3 ;  /* 0x00000000030572ca */ /* 0x000fdc00000e0000 */
[----:B------:R-:W2:Y:S01]  /*1310*/  LDCU UR5, c[0x0][UR5+0x2b0] ;  /* 0x00005600050577ac */ /* 0x000ea20008000800 */
[----:B------:R-:W-:-:S05]  /*1320*/  CS2R.32 R3, SR_CgaSize ;  /* 0x0000000000037805 */ /* 0x000fca0000008a00 */
[----:B------:R-:W-:-:S05]  /*1330*/  IMAD R3, R3, -0xa0, RZ ;  /* 0xffffff6003037824 */ /* 0x000fca00078e02ff */
[----:B------:R-:W-:-:S14]  /*1340*/  R2UR UR4, R3 ;  /* 0x00000000030472ca */ /* 0x000fdc00000e0000 */
[----:B------:R-:W3:Y:S01]  /*1350*/  LDCU UR4, c[0x0][UR4+0x2b4] ;  /* 0x00005680040477ac */ /* 0x000ee20008000800 */
[----:B------:R-:W4:Y:S01]  /*1360*/  S2UR UR7, SR_CTAID.Y ;  /* 0x00000000000779c3 */ /* 0x000f220000002600 */
[----:B------:R-:W3:Y:S01]  /*1370*/  LDCU UR18, c[0x0][0xb24] ;  /* 0x00016480ff1277ac */ /* 0x000ee20008000800 */
[----:B------:R-:W-:-:S05]  /*1380*/  CS2R.32 R3, SR_CgaSize ;  /* 0x0000000000037805 */ /* 0x000fca0000008a00 */
[----:B------:R-:W-:-:S05]  /*1390*/  IMAD R3, R3, -0xa0, RZ ;  /* 0xffffff6003037824 */ /* 0x000fca00078e02ff */
[----:B------:R-:W-:-:S14]  /*13a0*/  R2UR UR58, R3 ;  /* 0x00000000033a72ca */ /* 0x000fdc00000e0000 */
[----:B------:R-:W3:Y:S01]  /*13b0*/  LDCU UR58, c[0x0][UR58+0x2a0] ;  /* 0x000054003a3a77ac */ /* 0x000ee20008000800 */
[----:B------:R-:W3:Y:S01]  /*13c0*/  S2UR UR8, SR_CgaCtaId ;  /* 0x00000000000879c3 */ /* 0x000ee20000008800 */
[----:B------:R-:W-:-:S05]  /*13d0*/  CS2R.32 R3, SR_CgaSize ;  /* 0x0000000000037805 */ /* 0x000fca0000008a00 */
[----:B------:R-:W-:-:S05]  /*13e0*/  IMAD R3, R3, -0xa0, RZ ;  /* 0xffffff6003037824 */ /* 0x000fca00078e02ff */
[----:B------:R-:W-:-:S14]  /*13f0*/  R2UR UR55, R3 ;  /* 0x00000000033772ca */ /* 0x000fdc00000e0000 */
[----:B------:R-:W3:Y:S01]  /*1400*/  LDCU UR55, c[0x0][UR55+0x2a4] ;  /* 0x00005480373777ac */ /* 0x000ee20008000800 */
[----:B------:R-:W-:Y:S01]  /*1410*/  UISETP.GT.U32.AND UP0, UPT, UR33, 0xffff, UPT ;  /* 0x0000ffff2100788c */ /* 0x000fe2000bf04070 */
[----:B------:R-:W-:Y:S01]  /*1420*/  UMOV UR27, 0x5 ;  /* 0x00000005001b7882 */ /* 0x000fe20000000000 */
[----:B-1----:R-:W-:Y:S01]  /*1430*/  I2FP.F32.U32 R3, UR19 ;  /* 0x0000001300037c45 */ /* 0x002fe20008201000 */
[----:B------:R-:W1:Y:S01]  /*1440*/  S2UR UR36, SR_CTAID.Z ;  /* 0x00000000002479c3 */ /* 0x000e620000002700 */
[----:B------:R-:W1:Y:S03]  /*1450*/  LDCU UR40, c[0x0][0xb24] ;  /* 0x00016480ff2877ac */ /* 0x000e660008000800 */
[----:B--2---:R-:W-:Y:S01]  /*1460*/  FMUL R3, R3, UR5 ;  /* 0x0000000503037c20 */ /* 0x004fe20008400000 */
[----:B------:R-:W-:Y:S01]  /*1470*/  USEL UR5, UR33, 0xffff, !UP0 ;  /* 0x0000ffff21057887 */ /* 0x000fe2000c000000 */
[----:B----4-:R-:W-:Y:S01]  /*1480*/  I2FP.F32.U32 R2, UR7 ;  /* 0x0000000700027c45 */ /* 0x010fe20008201000 */
[----:B------:R-:W2:Y:S03]  /*1490*/  LDCU UR26, c[0x0][0xb30] ;  /* 0x00016600ff1a77ac */ /* 0x000ea60008000800 */
[----:B------:R-:W4:Y:S01]  /*14a0*/  F2I.U32.TRUNC.NTZ R3, R3 ;  /* 0x0000000300037305 */ /* 0x000f22000020f000 */
[----:B---3--:R-:W-:Y:S01]  /*14b0*/  FMUL R2, R2, UR4 ;  /* 0x0000000402027c20 */ /* 0x008fe20008400000 */
[----:B------:R-:W-:-:S02]  /*14c0*/  ULOP3.LUT UR24, UR5, 0xffff, URZ, 0xc0, !UPT ;  /* 0x0000ffff05187892 */ /* 0x000fc4000f8ec0ff */
[----:B------:R-:W-:Y:S02]  /*14d0*/  USHF.L.U32 UR28, UR8, 0xa, URZ ;  /* 0x0000000a081c7899 */ /* 0x000fe400080006ff */
[----:B------:R-:W-:Y:S02]  /*14e0*/  UISETP.GE.AND UP2, UPT, UR18, 0x1, UPT ;  /* 0x000000011200788c */ /* 0x000fe4000bf46270 */
[----:B------:R-:W3:Y:S01]  /*14f0*/  F2I.U32.TRUNC.NTZ R2, R2 ;  /* 0x0000000200027305 */ /* 0x000ee2000020f000 */
[----:B------:R-:W-:Y:S01]  /*1500*/  UMOV UR45, UR7 ;  /* 0x00000007002d7c82 */ /* 0x000fe20008000000 */
[----:B------:R-:W-:Y:S01]  /*1510*/  UMOV UR46, UR19 ;  /* 0x00000013002e7c82 */ /* 0x000fe20008000000 */
[----:B----4-:R-:W-:Y:S02]  /*1520*/  R2UR UR4, R3 ;  /* 0x00000000030472ca */ /* 0x010fe400000e0000 */
[----:B------:R-:W-:Y:S02]  /*1530*/  PRMT R3, RZ, 0x7610, R3 ;  /* 0x00007610ff037816 */ /* 0x000fe40000000003 */
[----:B---3--:R-:W-:-:S02]  /*1540*/  R2UR UR6, R2 ;  /* 0x00000000020672ca */ /* 0x008fc400000e0000 */
[----:B------:R-:W-:-:S07]  /*1550*/  PRMT R2, RZ, 0x7610, R2 ;  /* 0x00007610ff027816 */ /* 0x000fce0000000002 */
[----:B------:R-:W-:-:S04]  /*1560*/  UIADD3 UR5, UPT, UPT, -UR4, URZ, URZ ;  /* 0x000000ff04057290 */ /* 0x000fc8000fffe1ff */
[----:B------:R-:W-:Y:S02]  /*1570*/  UIMAD UR58, UR58, UR5, UR19 ;  /* 0x000000053a3a72a4 */ /* 0x000fe4000f8e0213 */
[----:B------:R-:W-:-:S04]  /*1580*/  UIADD3 UR4, UPT, UPT, -UR6, URZ, URZ ;  /* 0x000000ff06047290 */ /* 0x000fc8000fffe1ff */
[----:B------:R-:W-:Y:S01]  /*1590*/  UIMAD UR55, UR55, UR4, UR7 ;  /* 0x00000004373772a4 */ /* 0x000fe2000f8e0207 */
[----:B-12---:R-:W-:Y:S11]  /*15a0*/  BRA.U UP4, `(.L_x_18) ;  /* 0x00000001043c7547 */ /* 0x006ff6000b800000 */
[----:B------:R-:W-:Y:S02]  /*15b0*/  UISETP.GT.U32.AND UP0, UPT, UR58, 0x1, UPT ;  /* 0x000000013a00788c */ /* 0x000fe4000bf04070 */
[----:B------:R-:W-:Y:S02]  /*15c0*/  ULOP3.LUT UR4, UR58, 0xfffffffe, URZ, 0xc0, !UPT ;  /* 0xfffffffe3a047892 */ /* 0x000fe4000f8ec0ff */
[----:B------:R-:W-:Y:S02]  /*15d0*/  UISETP.NE.AND UP1, UPT, UR55, URZ, UP0 ;  /* 0x000000ff3700728c */ /* 0x000fe40008725270 */
[----:B------:R-:W-:Y:S02]  /*15e0*/  UISETP.NE.AND UP0, UPT, UR55, 0x1, UP0 ;  /* 0x000000013700788c */ /* 0x000fe40008705270 */
[----:B------:R-:W-:Y:S02]  /*15f0*/  USEL UR7, URZ, 0x1, UP1 ;  /* 0x00000001ff077887 */ /* 0x000fe40008800000 */
[----:B------:R-:W-:-:S02]  /*1600*/  USEL UR6, URZ, 0x4, UP0 ;  /* 0x00000004ff067887 */ /* 0x000fc40008000000 */
[----:B------:R-:W-:Y:S02]  /*1610*/  USEL UR5, URZ, 0x2, UP1 ;  /* 0x00000002ff057887 */ /* 0x000fe40008800000 */
[----:B------:R-:W-:Y:S02]  /*1620*/  ULEA UR4, UR55, UR4, 0x1 ;  /* 0x0000000437047291 */ /* 0x000fe4000f8e08ff */
[----:B------:R-:W-:Y:S02]  /*1630*/  USEL UR8, URZ, 0x8, UP0 ;  /* 0x00000008ff087887 */ /* 0x000fe40008000000 */
[----:B------:R-:W-:-:S03]  /*1640*/  UIADD3 UR5, UPT, UPT, UR5, UR6, UR7 ;  /* 0x0000000605057290 */ /* 0x000fc6000fffe007 */
[----:B------:R-:W-:Y:S01]  /*1650*/  UMOV UR6, 0x3 ;  /* 0x0000000300067882 */ /* 0x000fe20000000000 */
[----:B------:R-:W-:Y:S02]  /*1660*/  UIADD3 UR5, UPT, UPT, UR5, UR8, URZ ;  /* 0x0000000805057290 */ /* 0x000fe4000fffe0ff */
[----:B------:R-:W-:-:S04]  /*1670*/  USHF.L.U32 UR4, UR6, UR4, URZ ;  /* 0x0000000406047299 */ /* 0x000fc800080006ff */
[----:B------:R-:W-:Y:S02]  /*1680*/  MOV R3, UR5 ;  /* 0x0000000500037c02 */ /* 0x000fe40008000f00 */
[----:B------:R-:W-:Y:S02]  /*1690*/  MOV R2, UR4 ;  /* 0x0000000400027c02 */ /* 0x000fe40008000f00 */
.L_x_18:
[----:B------:R-:W-:Y:S05]  /*16a0*/  BRA.U !UP2, `(.L_x_19) ;  /* 0x000000010ad07547 */ /* 0x000fea000b800000 */
[----:B------:R-:W1:Y:S01]  /*16b0*/  LDCU.128 UR20, c[0x0][0xb10] ;  /* 0x00016200ff1477ac */ /* 0x000e620008000c00 */
[----:B------:R-:W2:Y:S01]  /*16c0*/  LDCU UR12, c[0x0][0x370] ;  /* 0x00006e00ff0c77ac */ /* 0x000ea20008000800 */
[----:B------:R-:W3:Y:S01]  /*16d0*/  LDCU UR5, c[0x0][0x374] ;  /* 0x00006e80ff0577ac */ /* 0x000ee20008000800 */
[----:B------:R-:W4:Y:S01]  /*16e0*/  LDCU UR25, c[0x0][0xb0c] ;  /* 0x00016180ff1977ac */ /* 0x000f220008000800 */
[----:B------:R-:W4:Y:S01]  /*16f0*/  LDCU UR4, c[0x0][0xb20] ;  /* 0x00016400ff0477ac */ /* 0x000f220008000800 */
[----:B------:R-:W4:Y:S01]  /*1700*/  LDCU.64 UR16, c[0x0][0xb28] ;  /* 0x00016500ff1077ac */ /* 0x000f220008000a00 */
[----:B-1----:R-:W-:Y:S02]  /*1710*/  UISETP.NE.AND UP0, UPT, UR22, 0x1, UPT ;  /* 0x000000011600788c */ /* 0x002fe4000bf05270 */
[----:B---3--:R-:W-:Y:S02]  /*1720*/  UIMAD.WIDE.U32 UR6, UR5, UR23, URZ ;  /* 0x00000017050672a5 */ /* 0x008fe4000f8e00ff */
[----:B--2---:R-:W-:-:S02]  /*1730*/  UIMAD.WIDE.U32 UR8, UR12, UR20, URZ ;  /* 0x000000140c0872a5 */ /* 0x004fc4000f8e00ff */
[----:B----4-:R-:W-:Y:S02]  /*1740*/  UISETP.NE.AND UP1, UPT, UR25, 0x1, UPT ;  /* 0x000000011900788c */ /* 0x010fe4000bf25270 */
[----:B------:R-:W-:Y:S01]  /*1750*/  UISETP.NE.AND UP2, UPT, UR18, 0x1, UPT ;  /* 0x000000011200788c */ /* 0x000fe2000bf45270 */
[----:B------:R-:W-:Y:S02]  /*1760*/  UMOV UR6, UR7 ;  /* 0x0000000700067c82 */ /* 0x000fe40008000000 */
[----:B------:R-:W-:Y:S01]  /*1770*/  UMOV UR8, UR9 ;  /* 0x0000000900087c82 */ /* 0x000fe20008000000 */
[----:B------:R-:W-:Y:S02]  /*1780*/  @UP0 USHF.R.U32.HI UR5, URZ, UR4, UR6 ;  /* 0x00000004ff050299 */ /* 0x000fe40008011606 */
[----:B------:R-:W-:Y:S02]  /*1790*/  UIMAD.WIDE.U32 UR14, UR45, UR23, URZ ;  /* 0x000000172d0e72a5 */ /* 0x000fe4000f8e00ff */
[----:B------:R-:W-:-:S02]  /*17a0*/  UIMAD.WIDE.U32 UR6, UR5, UR16, URZ ;  /* 0x00000010050672a5 */ /* 0x000fc4000f8e00ff */
[----:B------:R-:W-:Y:S02]  /*17b0*/  @UP1 USHF.R.U32.HI UR12, URZ, UR21, UR8 ;  /* 0x00000015ff0c1299 */ /* 0x000fe40008011608 */
[----:B------:R-:W-:Y:S02]  /*17c0*/  UIMAD.WIDE.U32 UR10, UR19, UR20, URZ ;  /* 0x00000014130a72a5 */ /* 0x000fe4000f8e00ff */
[----:B------:R-:W-:Y:S01]  /*17d0*/  UIMAD.WIDE.U32 UR8, UR12, UR16, URZ ;  /* 0x000000100c0872a5 */ /* 0x000fe2000f8e00ff */
[----:B------:R-:W-:Y:S01]  /*17e0*/  UMOV UR14, UR15 ;  /* 0x0000000f000e7c82 */ /* 0x000fe20008000000 */
[----:B------:R-:W-:Y:S01]  /*17f0*/  UMOV UR6, UR7 ;  /* 0x0000000700067c82 */ /* 0x000fe20008000000 */
[----:B------:R-:W-:Y:S02]  /*1800*/  USHF.R.U32.HI UR14, URZ, UR4, UR14 ;  /* 0x00000004ff0e7299 */ /* 0x000fe4000801160e */
[----:B------:R-:W-:Y:S01]  /*1810*/  @UP2 USHF.R.U32.HI UR5, URZ, UR17, UR6 ;  /* 0x00000011ff052299 */ /* 0x000fe20008011606 */
[----:B------:R-:W-:-:S02]  /*1820*/  UMOV UR10, UR11 ;  /* 0x0000000b000a7c82 */ /* 0x000fc40008000000 */
[----:B------:R-:W-:Y:S01]  /*1830*/  UMOV UR6, UR9 ;  /* 0x0000000900067c82 */ /* 0x000fe20008000000 */
[----:B------:R-:W-:Y:S02]  /*1840*/  USHF.R.U32.HI UR10, URZ, UR21, UR10 ;  /* 0x00000015ff0a7299 */ /* 0x000fe4000801160a */
[----:B------:R-:W-:Y:S02]  /*1850*/  @UP2 USHF.R.U32.HI UR12, URZ, UR17, UR6 ;  /* 0x00000011ff0c2299 */ /* 0x000fe40008011606 */
[----:B------:R-:W-:Y:S02]  /*1860*/  USEL UR4, UR45, UR14, !UP0 ;  /* 0x0000000e2d047287 */ /* 0x000fe4000c000000 */
[----:B------:R-:W-:Y:S02]  /*1870*/  UIMAD UR6, UR5, UR18, URZ ;  /* 0x00000012050672a4 */ /* 0x000fe4000f8e02ff */
[----:B------:R-:W-:Y:S02]  /*1880*/  USEL UR5, UR19, UR10, !UP1 ;  /* 0x0000000a13057287 */ /* 0x000fe4000c800000 */
[----:B------:R-:W-:-:S02]  /*1890*/  UIMAD UR8, UR12, UR18, URZ ;  /* 0x000000120c0872a4 */ /* 0x000fc4000f8e02ff */
[----:B------:R-:W-:Y:S02]  /*18a0*/  UISETP.GE.AND UP0, UPT, UR4, UR6, UPT ;  /* 0x000000060400728c */ /* 0x000fe4000bf06270 */
[----:B------:R-:W-:Y:S02]  /*18b0*/  UIMAD.WIDE.U32 UR6, UR4, UR16, URZ ;  /* 0x00000010040672a5 */ /* 0x000fe4000f8e00ff */
[----:B------:R-:W-:Y:S02]  /*18c0*/  UISETP.GE.OR UP0, UPT, UR5, UR8, UP0 ;  /* 0x000000080500728c */ /* 0x000fe40008706670 */
[----:B------:R-:W-:Y:S02]  /*18d0*/  UIMAD.WIDE.U32 UR8, UR5, UR16, URZ ;  /* 0x00000010050872a5 */ /* 0x000fe4000f8e00ff */
[----:B------:R-:W-:Y:S02]  /*18e0*/  USHF.R.U32.HI UR7, URZ, UR17, UR7 ;  /* 0x00000011ff077299 */ /* 0x000fe40008011607 */
[----:B------:R-:W-:-:S02]  /*18f0*/  UIADD3 UR10, UPT, UPT, -UR4, URZ, URZ ;  /* 0x000000ff040a7290 */ /* 0x000fc4000fffe1ff */
[----:B------:R-:W-:Y:S02]  /*1900*/  USEL UR7, UR4, UR7, !UP2 ;  /* 0x0000000704077287 */ /* 0x000fe4000d000000 */
[----:B------:R-:W-:Y:S01]  /*1910*/  UIADD3 UR46, UPT, UPT, -UR5, URZ, URZ ;  /* 0x000000ff052e7290 */ /* 0x000fe2000fffe1ff */
[----:B------:R-:W-:Y:S01]  /*1920*/  @!UP0 UMOV UR6, UR9 ;  /* 0x0000000900068c82 */ /* 0x000fe20008000000 */
[----:B------:R-:W-:Y:S02]  /*1930*/  UIADD3 UR8, UPT, UPT, -UR7, URZ, URZ ;  /* 0x000000ff07087290 */ /* 0x000fe4000fffe1ff */
[----:B------:R-:W-:Y:S02]  /*1940*/  @!UP0 USHF.R.U32.HI UR6, URZ, UR17, UR6 ;  /* 0x00000011ff068299 */ /* 0x000fe40008011606 */
[----:B------:R-:W-:Y:S02]  /*1950*/  UIMAD UR8, UR18, UR8, UR4 ;  /* 0x00000008120872a4 */ /* 0x000fe4000f8e0204 */
[----:B------:R-:W-:-:S02]  /*1960*/  @!UP0 USEL UR6, UR5, UR6, !UP2 ;  /* 0x0000000605068287 */ /* 0x000fc4000d000000 */
[----:B------:R-:W-:Y:S02]  /*1970*/  UIMAD UR45, UR22, UR10, UR45 ;  /* 0x0000000a162d72a4 */ /* 0x000fe4000f8e022d */
[----:B------:R-:W-:Y:S02]  /*1980*/  @!UP0 UIADD3 UR7, UPT, UPT, UR7, -UR6, URZ ;  /* 0x8000000607078290 */ /* 0x000fe4000fffe0ff */
[----:B------:R-:W-:Y:S02]  /*1990*/  @!UP0 UIMAD UR6, UR8, UR12, UR6 ;  /* 0x0000000c080682a4 */ /* 0x000fe4000f8e0206 */
[----:B------:R-:W-:Y:S02]  /*19a0*/  @!UP0 UIMAD UR4, UR7, UR18, UR5 ;  /* 0x00000012070482a4 */ /* 0x000fe4000f8e0205 */
[----:B------:R-:W-:Y:S02]  /*19b0*/  UIMAD UR46, UR25, UR46, UR19 ;  /* 0x0000002e192e72a4 */ /* 0x000fe4000f8e0213 */
[----:B------:R-:W-:Y:S01]  /*19c0*/  UIMAD UR45, UR4, UR22, UR45 ;  /* 0x00000016042d72a4 */ /* 0x000fe2000f8e022d */
[----:B------:R-:W-:-:S02]  /*19d0*/  @!UP0 UMOV UR5, UR6 ;  /* 0x0000000600058c82 */ /* 0x000fc40008000000 */
[----:B------:R-:W-:-:S12]  /*19e0*/  UIMAD UR46, UR5, UR25, UR46 ;  /* 0x00000019052e72a4 */ /* 0x000fd8000f8e022e */
.L_x_19:
[----:B------:R-:W-:Y:S02]  /*19f0*/  UISETP.NE.AND UP1, UPT, UR26, 0x1, UPT ;  /* 0x000000011a00788c */ /* 0x000fe4000bf25270 */
[----:B------:R-:W-:Y:S02]  /*1a00*/  UISETP.NE.AND UP0, UPT, UR13, 0x2, UPT ;  /* 0x000000020d00788c */ /* 0x000fe4000bf05270 */
[----:B------:R-:W-:Y:S02]  /*1a10*/  ULOP3.LUT UR28, UR28, 0x800, URZ, 0xc0, !UPT ;  /* 0x000008001c1c7892 */ /* 0x000fe4000f8ec0ff */
[----:B------:R-:W-:-:S03]  /*1a20*/  USHF.L.U32 UR24, UR27, UR24, URZ ;  /* 0x000000181b187299 */ /* 0x000fc600080006ff */
[----:B------:R-:W-:Y:S09]  /*1a30*/  BRA.U UP1, `(.L_x_20) ;  /* 0x0000000101447547 */ /* 0x000ff2000b800000 */
[----:B------:R-:W1:Y:S01]  /*1a40*/  LDCU.128 UR8, c[0x0][0xb10] ;  /* 0x00016200ff0877ac */ /* 0x000e620008000c00 */
[----:B------:R-:W2:Y:S01]  /*1a50*/  LDCU UR12, c[0x0][0xb0c] ;  /* 0x00016180ff0c77ac */ /* 0x000ea20008000800 */
[----:B------:R-:W3:Y:S01]  /*1a60*/  LDCU UR14, c[0x0][0xb20] ;  /* 0x00016400ff0e77ac */ /* 0x000ee20008000800 */
[----:B-1----:R-:W-:Y:S02]  /*1a70*/  UIMAD.WIDE.U32 UR6, UR46, UR8, URZ ;  /* 0x000000082e0672a5 */ /* 0x002fe4000f8e00ff */
[----:B------:R-:W-:Y:S02]  /*1a80*/  UIMAD.WIDE.U32 UR4, UR45, UR11, URZ ;  /* 0x0000000b2d0472a5 */ /* 0x000fe4000f8e00ff */
[----:B--2---:R-:W-:Y:S02]  /*1a90*/  UISETP.NE.AND UP2, UPT, UR12, 0x1, UPT ;  /* 0x000000010c00788c */ /* 0x004fe4000bf45270 */
[----:B------:R-:W-:Y:S01]  /*1aa0*/  UISETP.NE.AND UP1, UPT, UR10, 0x1, UPT ;  /* 0x000000010a00788c */ /* 0x000fe2000bf25270 */
[----:B------:R-:W-:-:S02]  /*1ab0*/  UMOV UR6, UR7 ;  /* 0x0000000700067c82 */ /* 0x000fc40008000000 */
[----:B------:R-:W-:Y:S01]  /*1ac0*/  UMOV UR4, UR5 ;  /* 0x0000000500047c82 */ /* 0x000fe20008000000 */
[----:B------:R-:W-:Y:S02]  /*1ad0*/  USHF.R.U32.HI UR6, URZ, UR9, UR6 ;  /* 0x00000009ff067299 */ /* 0x000fe40008011606 */
[----:B---3--:R-:W-:Y:S02]  /*1ae0*/  USHF.R.U32.HI UR4, URZ, UR14, UR4 ;  /* 0x0000000eff047299 */ /* 0x008fe40008011604 */
[----:B------:R-:W-:Y:S02]  /*1af0*/  USEL UR5, UR46, UR6, !UP2 ;  /* 0x000000062e057287 */ /* 0x000fe4000d000000 */
[----:B------:R-:W-:-:S04]  /*1b00*/  USEL UR4, UR45, UR4, !UP1 ;  /* 0x000000042d047287 */ /* 0x000fc8000c800000 */
[----:B------:R-:W-:Y:S02]  /*1b10*/  UIADD3 UR6, UPT, UPT, -UR4, UR5, URZ ;  /* 0x0000000504067290 */ /* 0x000fe4000fffe1ff */
[----:B------:R-:W-:Y:S02]  /*1b20*/  UIADD3 UR4, UPT, UPT, UR4, -UR5, URZ ;  /* 0x8000000504047290 */ /* 0x000fe4000fffe0ff */
[----:B------:R-:W-:Y:S02]  /*1b30*/  UIMAD UR45, UR6, UR10, UR45 ;  /* 0x0000000a062d72a4 */ /* 0x000fe4000f8e022d */
[----:B------:R-:W-:-:S12]  /*1b40*/  UIMAD UR46, UR4, UR12, UR46 ;  /* 0x0000000c042e72a4 */ /* 0x000fd8000f8e022e */
.L_x_20:
[----:B------:R-:W-:Y:S05]  /*1b50*/  BRA.U !UP5, `(.L_x_21) ;  /* 0x000000010d0c7547 */ /* 0x000fea000b800000 */
[----:B------:R-:W-:Y:S01]  /*1b60*/  UCGABAR_WAIT ;  /* 0x0000000000007dc7 */ /* 0x000fe20008000000 */
[----:B------:R-:W-:Y:S01]  /*1b70*/  CCTL.IVALL ;  /* 0x00000000ff00798f */ /* 0x000fe20002000000 */
[----:B------:R-:W-:Y:S05]  /*1b80*/  BRA `(.L_x_22) ;  /* 0x0000000000047947 */ /* 0x000fea0003800000 */
.L_x_21:
[----:B------:R-:W-:Y:S06]  /*1b90*/  BAR.SYNC.DEFER_BLOCKING 0x0 ;  /* 0x0000000000007b1d */ /* 0x000fec0000010000 */
.L_x_22:
[----:B------:R-:W-:Y:S05]  /*1ba0*/  BRA.U UP0, `(.L_x_23) ;  /* 0x0000002500607547 */ /* 0x000fea000b800000 */
[----:B------:R-:W1:Y:S01]  /*1bb0*/  LDCU UR6, c[0x0][0x38c] ;  /* 0x00007180ff0677ac */ /* 0x000e620008000800 */
[----:B------:R-:W2:Y:S01]  /*1bc0*/  S2UR UR8, SR_CgaCtaId ;  /* 0x00000000000879c3 */ /* 0x000ea20000008800 */
[----:B------:R-:W-:Y:S01]  /*1bd0*/  PLOP3.LUT P1, PT, PT, PT, UP3, 0x80, 0x8 ;  /* 0x000000000008781c */ /* 0x000fe20003f2f038 */
[----:B------:R-:W-:Y:S01]  /*1be0*/  IMAD.MOV.U32 R12, RZ, RZ, 0x1 ;  /* 0x00000001ff0c7424 */ /* 0x000fe200078e00ff */
[----:B------:R-:W-:Y:S01]  /*1bf0*/  USHF.L.U32 UR47, UR19, 0x6, URZ ;  /* 0x00000006132f7899 */ /* 0x000fe200080006ff */
[----:B------:R-:W-:Y:S01]  /*1c00*/  ISETP.NE.AND P2, PT, R0, RZ, P3 ;  /* 0x000000ff0000720c */ /* 0x000fe20001f45270 */
[----:B------:R-:W-:Y:S01]  /*1c10*/  UMOV UR7, 0x400 ;  /* 0x0000040000077882 */ /* 0x000fe20000000000 */
[----:B------:R-:W-:Y:S01]  /*1c20*/  UISETP.NE.AND UP1, UPT, UR13, URZ, UPT ;  /* 0x000000ff0d00728c */ /* 0x000fe2000bf25270 */
[----:B------:R-:W-:Y:S01]  /*1c30*/  PLOP3.LUT P1, PT, P1, PT, PT, 0x8, 0x80 ;  /* 0x000000000080781c */ /* 0x000fe20000f2e170 */
[----:B------:R-:W-:Y:S01]  /*1c40*/  USHF.L.U32 UR44, UR19, 0x5, URZ ;  /* 0x00000005132c7899 */ /* 0x000fe200080006ff */
[----:B------:R-:W-:Y:S01]  /*1c50*/  CS2R R10, SRZ ;  /* 0x00000000000a7805 */ /* 0x000fe2000001ff00 */
[----:B------:R-:W-:Y:S01]  /*1c60*/  ULOP3.LUT UR47, UR47, 0x40, URZ, 0xc0, !UPT ;  /* 0x000000402f2f7892 */ /* 0x000fe2000f8ec0ff */
[----:B------:R-:W-:Y:S01]  /*1c70*/  IMAD.MOV.U32 R9, RZ, RZ, RZ ;  /* 0x000000ffff097224 */ /* 0x000fe200078e00ff */
[----:B------:R-:W3:Y:S01]  /*1c80*/  LDCU UR39, c[0x0][0x370] ;  /* 0x00006e00ff2777ac */ /* 0x000ee20008000800 */
[----:B------:R-:W-:Y:S01]  /*1c90*/  IMAD.MOV.U32 R8, RZ, RZ, 0x1 ;  /* 0x00000001ff087424 */ /* 0x000fe200078e00ff */
[----:B------:R-:W4:Y:S01]  /*1ca0*/  LDCU.64 UR26, c[0x0][0x348] ;  /* 0x00006900ff1a77ac */ /* 0x000f220008000a00 */
[----:B-1----:R-:W-:-:S02]  /*1cb0*/  UIADD3 UR5, UPT, UPT, UR6, 0x3f, URZ ;  /* 0x0000003f06057890 */ /* 0x002fc4000fffe0ff */
[----:B------:R-:W-:Y:S02]  /*1cc0*/  UIADD3 UR49, UPT, UPT, UR6, 0x7e, URZ ;  /* 0x0000007e06317890 */ /* 0x000fe4000fffe0ff */
[----:B------:R-:W-:Y:S02]  /*1cd0*/  USHF.R.S32.HI UR4, URZ, 0x1f, UR5 ;  /* 0x0000001fff047899 */ /* 0x000fe40008011405 */
[----:B--2---:R-:W-:Y:S02]  /*1ce0*/  ULEA UR13, UR8, UR7, 0x18 ;  /* 0x00000007080d7291 */ /* 0x004fe4000f8ec0ff */
[----:B------:R-:W-:Y:S02]  /*1cf0*/  ULEA.HI UR4, UR4, UR5, URZ, 0x6 ;  /* 0x0000000504047291 */ /* 0x000fe4000f8f30ff */
[----:B------:R-:W-:Y:S02]  /*1d00*/  UIADD3 UR5, UPT, UPT, UR6, -0x1, URZ ;  /* 0xffffffff06057890 */ /* 0x000fe4000fffe0ff */
[----:B------:R-:W-:-:S02]  /*1d10*/  USHF.R.S32.HI UR42, URZ, 0x6, UR4 ;  /* 0x00000006ff2a7899 */ /* 0x000fc40008011404 */
[----:B------:R-:W-:Y:S02]  /*1d20*/  UISETP.GE.U32.AND UP2, UPT, UR5, -0x7f, UPT ;  /* 0xffffff810500788c */ /* 0x000fe4000bf46070 */
[----:B------:R-:W-:Y:S01]  /*1d30*/  UISETP.LT.U32.AND UP0, UPT, UR42, 0x24, UPT ;  /* 0x000000242a00788c */ /* 0x000fe2000bf01070 */
[----:B------:R-:W1:Y:S03]  /*1d40*/  LDCU UR38, c[0x0][0x374] ;  /* 0x00006e80ff2677ac */ /* 0x000e660008000800 */
[----:B------:R-:W-:Y:S02]  /*1d50*/  USEL UR41, UR42, 0x24, UP0 ;  /* 0x000000242a297887 */ /* 0x000fe40008000000 */
[----:B------:R-:W-:Y:S02]  /*1d60*/  ULOP3.LUT UR44, UR44, 0x20, URZ, 0xc0, !UPT ;  /* 0x000000202c2c7892 */ /* 0x000fe4000f8ec0ff */
[----:B------:R-:W-:-:S02]  /*1d70*/  UIADD3 UR4, UPT, UPT, UR41, -0x1, URZ ;  /* 0xffffffff29047890 */ /* 0x000fc4000fffe0ff */
[----:B------:R-:W-:Y:S02]  /*1d80*/  @UP2 UIADD3 UR4, UPT, UPT, UR41, URZ, URZ ;  /* 0x000000ff29042290 */ /* 0x000fe4000fffe0ff */
[----:B------:R-:W-:Y:S02]  /*1d90*/  USEL UR21, UR34, 0x2, UP1 ;  /* 0x0000000222157887 */ /* 0x000fe40008800000 */
[----:B------:R-:W-:Y:S02]  /*1da0*/  UIADD3 UR30, UPT, UPT, UR13, 0x2600, UR28 ;  /* 0x000026000d1e7890 */ /* 0x000fe4000fffe01c */
[----:B------:R-:W-:Y:S02]  /*1db0*/  ULEA.HI UR47, UR28, UR47, URZ, 0x1a ;  /* 0x0000002f1c2f7291 */ /* 0x000fe4000f8fd0ff */
[----:B------:R-:W-:Y:S02]  /*1dc0*/  UIADD3 UR48, UPT, UPT, UR42, -UR41, URZ ;  /* 0x800000292a307290 */ /* 0x000fe4000fffe0ff */
[----:B------:R-:W-:-:S02]  /*1dd0*/  UIADD3 UR29, UPT, UPT, UR4, 0x1, URZ ;  /* 0x00000001041d7890 */ /* 0x000fc4000fffe0ff */
[----:B------:R-:W-:Y:S01]  /*1de0*/  UIADD3 UR43, UPT, UPT, -UR4, URZ, URZ ;  /* 0x000000ff042b7290 */ /* 0x000fe2000fffe1ff */
[----:B-1-34-:R-:W-:-:S11]  /*1df0*/  UMOV UR6, URZ ;  /* 0x000000ff00067c82 */ /* 0x01afd60008000000 */
.L_x_43:
[----:B------:R-:W1:Y:S02]  /*1e00*/  S2UR UR4, SR_CgaCtaId ;  /* 0x00000000000479c3 */ /* 0x000e640000008800 */
[----:B-1----:R-:W-:-:S09]  /*1e10*/  UISETP.NE.AND UP0, UPT, UR4, URZ, UPT ;  /* 0x000000ff0400728c */ /* 0x002fd2000bf05270 */
[----:B------:R-:W-:Y:S05]  /*1e20*/  BRA.U UP0, `(.L_x_24) ;  /* 0x0000000100287547 */ /* 0x000fea000b800000 */
[----:B------:R-:W-:Y:S02]  /*1e30*/  LEA R0, R9, UR13, 0x3 ;  /* 0x0000000d09007c11 */ /* 0x000fe4000f8e18ff */
[----:B------:R-:W-:-:S04]  /*1e40*/  SHF.L.U32 R2, R8, 0x1f, RZ ;  /* 0x0000001f08027819 */ /* 0x000fc800000006ff */
[----:B------:R-:W1:Y:S02]  /*1e50*/  SYNCS.PHASECHK.TRANS64.TRYWAIT P0, [R0+URZ+0x2d0], R2 ;  /* 0x0002d002000075a7 */ /* 0x000e6400080011ff */
[----:B-1----:R-:W-:Y:S05]  /*1e60*/  @!P0 BRA `(.L_x_25) ;  /* 0x0000006400408947 */ /* 0x002fea0003800000 */
.L_x_146:
[----:B------:R-:W-:Y:S01]  /*1e70*/  VIADD R9, R9, 0x1 ;  /* 0x0000000109097836 */ /* 0x000fe20000000000 */
[----:B------:R1:W-:Y:S04]  /*1e80*/  SYNCS.ARRIVE.TRANS64.A1T0 RZ, [R0+URZ+0x2c0], RZ ;  /* 0x0002c0ff00ff79a7 */ /* 0x0003e800081000ff */
[----:B------:R-:W-:-:S04]  /*1e90*/  ISETP.NE.AND P0, PT, R9, 0x2, PT ;  /* 0x000000020900780c */ /* 0x000fc80003f05270 */
[----:B------:R-:W-:Y:S02]  /*1ea0*/  SEL R9, R9, RZ, P0 ;  /* 0x000000ff09097207 */ /* 0x000fe40000000000 */
[----:B-1----:R-:W-:-:S04]  /*1eb0*/  SEL R0, RZ, 0x1, P0 ;  /* 0x00000001ff007807 */ /* 0x002fc80000000000 */
[----:B------:R-:W-:-:S07]  /*1ec0*/  LOP3.LUT R8, R8, R0, RZ, 0x3c, !PT ;  /* 0x0000000008087212 */ /* 0x000fce00078e3cff */
.L_x_24:
[----:B------:R-:W-:Y:S01]  /*1ed0*/  ULEA UR4, UR6, UR13, 0x3 ;  /* 0x0000000d06047291 */ /* 0x000fe2000f8e18ff */
[----:B------:R-:W-:Y:S01]  /*1ee0*/  SHF.L.U32 R0, R12, 0x1f, RZ ;  /* 0x0000001f0c007819 */ /* 0x000fe200000006ff */
[----:B------:R-:W-:Y:S02]  /*1ef0*/  UISETP.GE.U32.AND UP0, UPT, UR49, 0x7f, UPT ;  /* 0x0000007f3100788c */ /* 0x000fe4000bf06070 */
[----:B------:R-:W-:Y:S01]  /*1f00*/  ULEA UR11, UR45, UR44, 0x6 ;  /* 0x0000002c2d0b7291 */ /* 0x000fe2000f8e30ff */
[----:B------:R-:W-:-:S04]  /*1f10*/  UMOV UR7, URZ ;  /* 0x000000ff00077c82 */ /* 0x000fc80008000000 */
[----:B------:R1:W2:Y:S01]  /*1f20*/  SYNCS.PHASECHK.TRANS64.TRYWAIT P0, [UR4+0x120], R0 ;  /* 0x00012000ff0075a7 */ /* 0x0002a20008001104 */
[----:B------:R-:W-:-:S04]  /*1f30*/  ULEA.HI UR4, UR46, UR46, URZ, 0x1 ;  /* 0x0000002e2e047291 */ /* 0x000fc8000f8f08ff */
[----:B------:R-:W-:-:S04]  /*1f40*/  USHF.L.U32 UR4, UR4, 0x6, URZ ;  /* 0x0000000604047899 */ /* 0x000fc800080006ff */
[----:B------:R-:W-:-:S04]  /*1f50*/  ULOP3.LUT UR35, UR4, 0xffffff80, URZ, 0xc0, !UPT ;  /* 0xffffff8004237892 */ /* 0x000fc8000f8ec0ff */
[----:B------:R-:W-:Y:S01]  /*1f60*/  UIADD3 UR35, UPT, UPT, UR47, UR35, URZ ;  /* 0x000000232f237290 */ /* 0x000fe2000fffe0ff */
[----:B------:R-:W-:Y:S11]  /*1f70*/  BRA.U !UP0, `(.L_x_26) ;  /* 0x0000000108c47547 */ /* 0x000ff6000b800000 */
[----:B------:R-:W-:Y:S01]  /*1f80*/  UMOV UR16, UR43 ;  /* 0x0000002b00107c82 */ /* 0x000fe20008000000 */
[----:B------:R-:W-:Y:S01]  /*1f90*/  UMOV UR4, UR6 ;  /* 0x0000000600047c82 */ /* 0x000fe20008000000 */
[----:B------:R-:W-:-:S05]  /*1fa0*/  UMOV UR34, URZ ;  /* 0x000000ff00227c82 */ /* 0x000fca0008000000 */
.L_x_32:
[----:B------:R-:W-:Y:S01]  /*1fb0*/  ULEA UR33, UR4, UR13, 0x3 ;  /* 0x0000000d04217291 */ /* 0x000fe2000f8e18ff */
[----:B------:R-:W-:Y:S01]  /*1fc0*/  @P3 MOV R2, 0x3000 ;  /* 0x0000300000023802 */ /* 0x000fe20000000f00 */
[----:B--234-:R-:W-:Y:S10]  /*1fd0*/  @P0 BRA `(.L_x_27) ;  /* 0x00000000000c0947 */ /* 0x01cff40003800000 */
[----:B------:R-:W-:-:S04]  /*1fe0*/  SHF.L.U32 R3, R12, 0x1f, RZ ;  /* 0x0000001f0c037819 */ /* 0x000fc800000006ff */
[----:B------:R-:W2:Y:S02]  /*1ff0*/  SYNCS.PHASECHK.TRANS64.TRYWAIT P0, [UR33+0x120], R3 ;  /* 0x00012003ff0075a7 */ /* 0x000ea40008001121 */
[----:B--2---:R-:W-:Y:S05]  /*2000*/  @!P0 BRA `(.L_x_28) ;  /* 0x0000006000ec8947 */ /* 0x004fea0003800000 */
.L_x_27:
[----:B------:R2:W-:Y:S01]  /*2010*/  @P3 SYNCS.ARRIVE.TRANS64 RZ, [UR33], R2 ;  /* 0x00000002ffff39a7 */ /* 0x0005e20008000021 */
[----:B------:R-:W-:Y:S02]  /*2020*/  ULOP3.LUT UR5, UR21, 0x2, URZ, 0xfc, !UPT ;  /* 0x0000000215057892 */ /* 0x000fe4000f8efcff */
[----:B------:R-:W-:Y:S02]  /*2030*/  UIADD3 UR16, UPT, UPT, UR16, 0x1, URZ ;  /* 0x0000000110107890 */ /* 0x000fe4000fffe0ff */
[----:B------:R-:W-:Y:S02]  /*2040*/  UISETP.NE.AND UP0, UPT, UR5, 0x2, UPT ;  /* 0x000000020500788c */ /* 0x000fe4000bf05270 */
[----:B------:R-:W-:-:S07]  /*2050*/  UISETP.NE.AND UP2, UPT, UR16, 0x1, UPT ;  /* 0x000000011000788c */ /* 0x000fce000bf45270 */
[----:B------:R-:W-:Y:S05]  /*2060*/  BRA.U UP0, `(.L_x_29) ;  /* 0x0000000100047547 */ /* 0x000fea000b800000 */
[----:B------:R-:W-:Y:S05]  /*2070*/  BPT.TRAP 0x1 ;  /* 0x000000040000795c */ /* 0x000fea0000300000 */
.L_x_29:
[----:B------:R-:W-:Y:S04]  /*2080*/  BSSY.RECONVERGENT B0, `(.L_x_30) ;  /* 0x0000003000007945 */ /* 0x000fe80003800200 */
[----:B------:R-:W-:Y:S05]  /*2090*/  @!P2 BRA `(.L_x_31) ;  /* 0x000000000004a947 */ /* 0x000fea0003800000 */
[----:B------:R-:W-:Y:S05]  /*20a0*/  BPT.TRAP 0x1 ;  /* 0x000000040000795c */ /* 0x000fea0000300000 */
.L_x_31:
[----:B------:R-:W-:Y:S05]  /*20b0*/  BSYNC.RECONVERGENT B0 ;  /* 0x0000000000007941 */ /* 0x000fea0003800200 */
.L_x_30:
[----:B------:R-:W-:Y:S02]  /*20c0*/  UIADD3 UR5, UPT, UPT, UR4, 0x1, URZ ;  /* 0x0000000104057890 */ /* 0x000fe4000fffe0ff */
[----:B------:R-:W-:Y:S02]  /*20d0*/  ULEA UR32, UR4, UR28, 0xc ;  /* 0x0000001c04207291 */ /* 0x000fe4000f8e60ff */
[----:B------:R-:W-:Y:S02]  /*20e0*/  UISETP.NE.AND UP0, UPT, UR5, 0x24, UPT ;  /* 0x000000240500788c */ /* 0x000fe4000bf05270 */
[----:B------:R-:W-:Y:S02]  /*20f0*/  UIADD3 UR14, UP1, UPT, UR26, 0x80, URZ ;  /* 0x000000801a0e7890 */ /* 0x000fe4000ff3e0ff */
[----:B------:R-:W-:Y:S02]  /*2100*/  USEL UR7, URZ, 0x1, UP0 ;  /* 0x00000001ff077887 */ /* 0x000fe40008000000 */
[----:B------:R-:W-:-:S02]  /*2110*/  USEL UR6, UR5, URZ, UP0 ;  /* 0x000000ff05067287 */ /* 0x000fc40008000000 */
[----:B------:R-:W-:Y:S02]  /*2120*/  ULEA UR8, UR4, UR13, 0xb ;  /* 0x0000000d04087291 */ /* 0x000fe4000f8e58ff */
[----:B------:R-:W-:Y:S01]  /*2130*/  ULEA UR5, UR6, UR13, 0x3 ;  /* 0x0000000d06057291 */ /* 0x000fe2000f8e18ff */
[----:B------:R-:W-:Y:S01]  /*2140*/  LOP3.LUT R12, R12, UR7, RZ, 0x3c, !PT ;  /* 0x000000070c0c7c12 */ /* 0x000fe2000f8e3cff */
[----:B------:R-:W-:Y:S02]  /*2150*/  UIADD3 UR4, UP0, UPT, UR26, 0x180, URZ ;  /* 0x000001801a047890 */ /* 0x000fe4000ff1e0ff */
[----:B------:R-:W-:Y:S01]  /*2160*/  ULOP3.LUT UR33, UR33, 0xfefffff8, URZ, 0xc0, !UPT ;  /* 0xfefffff821217892 */ /* 0x000fe2000f8ec0ff */
[----:B-1----:R-:W-:Y:S01]  /*2170*/  SHF.L.U32 R0, R12, 0x1f, RZ ;  /* 0x0000001f0c007819 */ /* 0x002fe200000006ff */
[----:B------:R-:W-:Y:S02]  /*2180*/  UIADD3.X UR15, UPT, UPT, URZ, UR27, URZ, UP1, !UPT ;  /* 0x0000001bff0f7290 */ /* 0x000fe40008ffe4ff */
[----:B------:R-:W-:Y:S01]  /*2190*/  UIADD3 UR32, UPT, UPT, UR13, 0x2600, UR32 ;  /* 0x000026000d207890 */ /* 0x000fe2000fffe020 */
[----:B------:R3:W4:Y:S01]  /*21a0*/  SYNCS.PHASECHK.TRANS64.TRYWAIT P0, [UR5+0x120], R0 ;  /* 0x00012000ff0075a7 */ /* 0x0007220008001105 */
[----:B------:R-:W-:-:S02]  /*21b0*/  UPRMT UR7, URZ, 0x5410, UR24 ;  /* 0x00005410ff077896 */ /* 0x000fc40008000018 */
[----:B------:R-:W-:Y:S02]  /*21c0*/  UIADD3 UR8, UPT, UPT, UR8, 0x26600, URZ ;  /* 0x0002660008087890 */ /* 0x000fe4000fffe0ff */
[----:B------:R-:W-:Y:S01]  /*21d0*/  UIADD3.X UR5, UPT, UPT, URZ, UR27, URZ, UP0, !UPT ;  /* 0x0000001bff057290 */ /* 0x000fe200087fe4ff */
[----:B------:R-:W-:Y:S01]  /*21e0*/  UMOV UR18, 0x0 ;  /* 0x0000000000127882 */ /* 0x000fe20000000000 */
[----:B------:R-:W-:Y:S01]  /*21f0*/  UMOV UR19, 0x10000000 ;  /* 0x1000000000137882 */ /* 0x000fe20000000000 */
[----:B------:R-:W-:Y:S01]  /*2200*/  UMOV UR10, UR34 ;  /* 0x00000022000a7c82 */ /* 0x000fe20008000000 */
[----:B------:R-:W-:Y:S01]  /*2210*/  UMOV UR12, UR36 ;  /* 0x00000024000c7c82 */ /* 0x000fe20008000000 */
[----:B------:R-:W-:Y:S01]  /*2220*/  UMOV UR9, UR33 ;  /* 0x0000002100097c82 */ /* 0x000fe20008000000 */
[----:B------:R1:W-:Y:S03]  /*2230*/  UTMALDG.3D.MULTICAST.2CTA [UR32], [UR14], UR7, desc[UR18] ;  /* 0x000012200e0073b4 */ /* 0x0003e60008211807 */
[----:B------:R2:W-:Y:S01]  /*2240*/  UTMALDG.3D.2CTA [UR8], [UR4], desc[UR18] ;  /* 0x00001208040075b4 */ /* 0x0005e20008211000 */
[----:B-1----:R-:W-:Y:S01]  /*2250*/  UIADD3 UR34, UPT, UPT, UR34, 0x40, URZ ;  /* 0x0000004022227890 */ /* 0x002fe2000fffe0ff */
[----:B------:R-:W-:Y:S01]  /*2260*/  UMOV UR7, UR29 ;  /* 0x0000001d00077c82 */ /* 0x000fe20008000000 */
[----:B--2---:R-:W-:Y:S01]  /*2270*/  UMOV UR4, UR6 ;  /* 0x0000000600047c82 */ /* 0x004fe20008000000 */
[----:B------:R-:W-:Y:S09]  /*2280*/  BRA.U UP2, `(.L_x_32) ;  /* 0xfffffffd02487547 */ /* 0x000ff2000b83ffff */
.L_x_26:
[----:B------:R-:W-:Y:S01]  /*2290*/  ULEA UR4, UR6, UR13, 0x3 ;  /* 0x0000000d06047291 */ /* 0x000fe2000f8e18ff */
[----:B-1-3--:R-:W-:Y:S01]  /*22a0*/  SHF.L.U32 R0, R12, 0x1f, RZ ;  /* 0x0000001f0c007819 */ /* 0x00afe200000006ff */
[----:B------:R-:W-:Y:S01]  /*22b0*/  @!P1 SYNCS.ARRIVE.TRANS64.A1T0 RZ, [UR13+0x258], RZ ;  /* 0x000258ffffff99a7 */ /* 0x000fe2000810000d */
[----:B------:R-:W-:-:S06]  /*22c0*/  UISETP.GT.AND UP0, UPT, UR42, UR41, UPT ;  /* 0x000000292a00728c */ /* 0x000fcc000bf04270 */
[----:B--2-4-:R1:W2:Y:S03]  /*22d0*/  SYNCS.PHASECHK.TRANS64.TRYWAIT P0, [UR4+0x120], R0 ;  /* 0x00012000ff0075a7 */ /* 0x0142a60008001104 */
[----:B------:R-:W-:Y:S05]  /*22e0*/  BRA.U !UP0, `(.L_x_33) ;  /* 0x0000000108c07547 */ /* 0x000fea000b800000 */
[----:B------:R-:W-:Y:S01]  /*22f0*/  UIADD3 UR25, UPT, UPT, UR48, UR7, URZ ;  /* 0x0000000730197290 */ /* 0x000fe2000fffe0ff */
[----:B------:R-:W-:-:S11]  /*2300*/  UMOV UR4, UR6 ;  /* 0x0000000600047c82 */ /* 0x000fd60008000000 */
.L_x_39:
[----:B------:R-:W-:Y:S01]  /*2310*/  ULEA UR17, UR4, UR13, 0x3 ;  /* 0x0000000d04117291 */ /* 0x000fe2000f8e18ff */
[----:B--2---:R-:W-:Y:S01]  /*2320*/  @P3 MOV R2, 0x3000 ;  /* 0x0000300000023802 */ /* 0x004fe20000000f00 */
[----:B--2-4-:R-:W-:Y:S10]  /*2330*/  @P0 BRA `(.L_x_34) ;  /* 0x00000000000c0947 */ /* 0x014ff40003800000 */
[----:B------:R-:W-:-:S04]  /*2340*/  SHF.L.U32 R3, R12, 0x1f, RZ ;  /* 0x0000001f0c037819 */ /* 0x000fc800000006ff */
[----:B------:R-:W2:Y:S02]  /*2350*/  SYNCS.PHASECHK.TRANS64.TRYWAIT P0, [UR17+0x120], R3 ;  /* 0x00012003ff0075a7 */ /* 0x000ea40008001111 */
[----:B--2---:R-:W-:Y:S05]  /*2360*/  @!P0 BRA `(.L_x_35) ;  /* 0x00000060002c8947 */ /* 0x004fea0003800000 */
.L_x_34:
[----:B------:R2:W-:Y:S01]  /*2370*/  @P3 SYNCS.ARRIVE.TRANS64 RZ, [UR17], R2 ;  /* 0x00000002ffff39a7 */ /* 0x0005e20008000011 */
[----:B------:R-:W-:-:S04]  /*2380*/  ULOP3.LUT UR5, UR21, 0x2, URZ, 0xfc, !UPT ;  /* 0x0000000215057892 */ /* 0x000fc8000f8efcff */
[----:B------:R-:W-:-:S09]  /*2390*/  UISETP.NE.AND UP0, UPT, UR5, 0x2, UPT ;  /* 0x000000020500788c */ /* 0x000fd2000bf05270 */
[----:B------:R-:W-:Y:S05]  /*23a0*/  BRA.U UP0, `(.L_x_36) ;  /* 0x0000000100047547 */ /* 0x000fea000b800000 */
[----:B------:R-:W-:Y:S05]  /*23b0*/  BPT.TRAP 0x1 ;  /* 0x000000040000795c */ /* 0x000fea0000300000 */
.L_x_36:
[----:B------:R-:W-:Y:S04]  /*23c0*/  BSSY.RECONVERGENT B0, `(.L_x_37) ;  /* 0x0000003000007945 */ /* 0x000fe80003800200 */
[----:B------:R-:W-:Y:S05]  /*23d0*/  @!P2 BRA `(.L_x_38) ;  /* 0x000000000004a947 */ /* 0x000fea0003800000 */
[----:B------:R-:W-:Y:S05]  /*23e0*/  BPT.TRAP 0x1 ;  /* 0x000000040000795c */ /* 0x000fea0000300000 */
.L_x_38:
[----:B------:R-:W-:Y:S05]  /*23f0*/  BSYNC.RECONVERGENT B0 ;  /* 0x0000000000007941 */ /* 0x000fea0003800200 */
.L_x_37:
[----:B------:R-:W-:Y:S02]  /*2400*/  UIADD3 UR5, UPT, UPT, UR4, 0x1, URZ ;  /* 0x0000000104057890 */ /* 0x000fe4000fffe0ff */
[----:B------:R-:W-:Y:S02]  /*2410*/  UIADD3 UR14, UP1, UPT, UR26, 0x80, URZ ;  /* 0x000000801a0e7890 */ /* 0x000fe4000ff3e0ff */
[----:B------:R-:W-:Y:S02]  /*2420*/  UISETP.NE.AND UP0, UPT, UR5, 0x24, UPT ;  /* 0x000000240500788c */ /* 0x000fe4000bf05270 */
[----:B------:R-:W-:Y:S02]  /*2430*/  ULEA UR16, UR4, UR30, 0xc ;  /* 0x0000001e04107291 */ /* 0x000fe4000f8e60ff */
[----:B------:R-:W-:Y:S02]  /*2440*/  USEL UR8, URZ, 0x1, UP0 ;  /* 0x00000001ff087887 */ /* 0x000fe40008000000 */
[----:B------:R-:W-:-:S02]  /*2450*/  USEL UR6, UR5, URZ, UP0 ;  /* 0x000000ff05067287 */ /* 0x000fc40008000000 */
[----:B------:R-:W-:Y:S02]  /*2460*/  UIADD3 UR22, UP0, UPT, UR26, 0x180, URZ ;  /* 0x000001801a167890 */ /* 0x000fe4000ff1e0ff */
[----:B------:R-:W-:Y:S01]  /*2470*/  LOP3.LUT R12, R12, UR8, RZ, 0x3c, !PT ;  /* 0x000000080c0c7c12 */ /* 0x000fe2000f8e3cff */
[----:B------:R-:W-:Y:S02]  /*2480*/  ULEA UR8, UR4, UR13, 0xb ;  /* 0x0000000d04087291 */ /* 0x000fe4000f8e58ff */
[----:B------:R-:W-:Y:S01]  /*2490*/  ULEA UR5, UR6, UR13, 0x3 ;  /* 0x0000000d06057291 */ /* 0x000fe2000f8e18ff */
[----:B-1----:R-:W-:Y:S01]  /*24a0*/  SHF.L.U32 R0, R12, 0x1f, RZ ;  /* 0x0000001f0c007819 */ /* 0x002fe200000006ff */
[----:B------:R-:W-:Y:S02]  /*24b0*/  USHF.L.U32 UR18, UR7, 0x6, URZ ;  /* 0x0000000607127899 */ /* 0x000fe400080006ff */
[----:B------:R-:W-:Y:S02]  /*24c0*/  ULOP3.LUT UR17, UR17, 0xfefffff8, URZ, 0xc0, !UPT ;  /* 0xfefffff811117892 */ /* 0x000fe4000f8ec0ff */
[----:B------:R-:W-:-:S02]  /*24d0*/  UIADD3.X UR15, UPT, UPT, URZ, UR27, URZ, UP1, !UPT ;  /* 0x0000001bff0f7290 */ /* 0x000fc40008ffe4ff */
[----:B------:R-:W-:Y:S01]  /*24e0*/  UPRMT UR4, URZ, 0x5410, UR24 ;  /* 0x00005410ff047896 */ /* 0x000fe20008000018 */
[----:B------:R3:W4:Y:S01]  /*24f0*/  SYNCS.PHASECHK.TRANS64.TRYWAIT P0, [UR5+0x120], R0 ;  /* 0x00012000ff0075a7 */ /* 0x0007220008001105 */
[----:B------:R-:W-:Y:S02]  /*2500*/  UIADD3 UR8, UPT, UPT, UR8, 0x26600, URZ ;  /* 0x0002660008087890 */ /* 0x000fe4000fffe0ff */
[----:B------:R-:W-:Y:S01]  /*2510*/  UIADD3.X UR23, UPT, UPT, URZ, UR27, URZ, UP0, !UPT ;  /* 0x0000001bff177290 */ /* 0x000fe200087fe4ff */
[----:B------:R-:W-:Y:S01]  /*2520*/  UMOV UR32, 0x0 ;  /* 0x0000000000207882 */ /* 0x000fe20000000000 */
[----:B------:R-:W-:Y:S01]  /*2530*/  UMOV UR33, 0x10000000 ;  /* 0x1000000000217882 */ /* 0x000fe20000000000 */
[----:B------:R-:W-:Y:S01]  /*2540*/  UMOV UR19, UR35 ;  /* 0x0000002300137c82 */ /* 0x000fe20008000000 */
[----:B------:R-:W-:Y:S01]  /*2550*/  UMOV UR20, UR36 ;  /* 0x0000002400147c82 */ /* 0x000fe20008000000 */
[----:B------:R-:W-:Y:S01]  /*2560*/  UMOV UR12, UR36 ;  /* 0x00000024000c7c82 */ /* 0x000fe20008000000 */
[----:B------:R-:W-:Y:S01]  /*2570*/  UMOV UR9, UR17 ;  /* 0x0000001100097c82 */ /* 0x000fe20008000000 */
[----:B------:R-:W-:Y:S01]  /*2580*/  UMOV UR10, UR18 ;  /* 0x00000012000a7c82 */ /* 0x000fe20008000000 */
[----:B------:R1:W-:Y:S01]  /*2590*/  UTMALDG.3D.MULTICAST.2CTA [UR16], [UR14], UR4, desc[UR32] ;  /* 0x000020100e0073b4 */ /* 0x0003e20008211804 */
[----:B------:R-:W-:-:S04]  /*25a0*/  UIADD3 UR7, UPT, UPT, UR7, 0x1, URZ ;  /* 0x0000000107077890 */ /* 0x000fc8000fffe0ff */
[----:B------:R-:W-:Y:S01]  /*25b0*/  UISETP.NE.AND UP0, UPT, UR7, UR25, UPT ;  /* 0x000000190700728c */ /* 0x000fe2000bf05270 */
[----:B------:R3:W-:Y:S01]  /*25c0*/  UTMALDG.3D.2CTA [UR8], [UR22], desc[UR32] ;  /* 0x00002008160075b4 */ /* 0x0007e20008211000 */
[----:B-1----:R-:W-:-:S07]  /*25d0*/  UMOV UR4, UR6 ;  /* 0x0000000600047c82 */ /* 0x002fce0008000000 */
[----:B---3--:R-:W-:Y:S05]  /*25e0*/  BRA.U UP0, `(.L_x_39) ;  /* 0xfffffffd00487547 */ /* 0x008fea000b83ffff */
.L_x_33:
[C---:B------:R-:W-:Y:S01]  /*25f0*/  LEA R3, R11.reuse, UR13, 0x3 ;  /* 0x0000000d0b037c11 */ /* 0x040fe2000f8e18ff */
[----:B------:R-:W-:Y:S01]  /*2600*/  NOP ;  /* 0x0000000000007918 */ /* 0x000fe20000000000 */
[----:B-1----:R-:W-:Y:S02]  /*2610*/  SHF.L.U32 R0, R10, 0x1f, RZ ;  /* 0x0000001f0a007819 */ /* 0x002fe400000006ff */
[----:B------:R-:W-:Y:S02]  /*2620*/  LEA R4, R11, UR13, 0x4 ;  /* 0x0000000d0b047c11 */ /* 0x000fe4000f8e20ff */
[----:B--2-4-:R-:W1:Y:S02]  /*2630*/  SYNCS.PHASECHK.TRANS64.TRYWAIT P0, [R3+URZ+0x260], R0 ;  /* 0x00026000030075a7 */ /* 0x014e6400080011ff */
[----:B-1----:R-:W-:Y:S05]  /*2640*/  @!P0 BRA `(.L_x_40) ;  /* 0x0000005c008c8947 */ /* 0x002fea0003800000 */
.L_x_149:
[----:B------:R-:W2:Y:S01]  /*2650*/  LDS.128 R4, [R4+0x2f0] ;  /* 0x0002f00004047984 */ /* 0x000ea20000000c00 */
[----:B------:R-:W-:Y:S01]  /*2660*/  UISETP.GE.AND UP0, UPT, UR40, 0x1, UPT ;  /* 0x000000012800788c */ /* 0x000fe2000bf06270 */
[----:B------:R-:W-:Y:S01]  /*2670*/  @!PT LDS RZ, [RZ] ;  /* 0x00000000fffff984 */ /* 0x000fe20000000800 */
[----:B------:R-:W-:Y:S01]  /*2680*/  @!PT LDS RZ, [RZ] ;  /* 0x00000000fffff984 */ /* 0x000fe20000000800 */
[----:B------:R-:W-:Y:S01]  /*2690*/  @!PT LDS RZ, [RZ] ;  /* 0x00000000fffff984 */ /* 0x000fe20000000800 */
[----:B------:R-:W-:Y:S01]  /*26a0*/  @!PT LDS RZ, [RZ] ;  /* 0x00000000fffff984 */ /* 0x000fe20000000800 */
[----:B------:R3:W-:Y:S06]  /*26b0*/  MEMBAR.ALL.CTA ;  /* 0x0000000000007992 */ /* 0x0007ec0000008000 */
[----:B---3--:R-:W3:Y:S01]  /*26c0*/  FENCE.VIEW.ASYNC.S ;  /* 0x00000000000073c6 */ /* 0x008ee20000000000 */
[----:B--2---:R-:W-:-:S13]  /*26d0*/  LOP3.LUT P0, RZ, R6, 0x1, RZ, 0xc0, !PT ;  /* 0x0000000106ff7812 */ /* 0x004fda000780c0ff */
[----:B---3--:R-:W-:Y:S01]  /*26e0*/  VOTEU.ANY UP1, P0 ;  /* 0x0000000000ff7886 */ /* 0x008fe20000020100 */
[----:B------:R-:W-:-:S13]  /*26f0*/  PLOP3.LUT P0, PT, PT, PT, UP1, 0x80, 0x8 ;  /* 0x000000000008781c */ /* 0x000fda0003f0f018 */
[----:B-1----:R-:W-:Y:S02]  /*2700*/  @P0 LOP3.LUT R0, R5, 0xffff, RZ, 0xc0, !PT ;  /* 0x0000ffff05000812 */ /* 0x002fe400078ec0ff */
[----:B------:R-:W-:Y:S02]  /*2710*/  @P0 MOV R2, R4 ;  /* 0x0000000400020202 */ /* 0x000fe40000000f00 */
[----:B------:R-:W-:Y:S01]  /*2720*/  @P0 R2UR UR5, R0 ;  /* 0x00000000000502ca */ /* 0x000fe200000e0000 */
[----:B------:R-:W-:Y:S01]  /*2730*/  VIADD R0, R3, 0x270 ;  /* 0x0000027003007836 */ /* 0x000fe20000000000 */
[----:B------:R-:W-:Y:S02]  /*2740*/  @P0 SHF.R.U32.HI R4, RZ, 0x10, R5 ;  /* 0x00000010ff040819 */ /* 0x000fe40000011605 */
[----:B------:R-:W-:Y:S02]  /*2750*/  @P0 R2UR UR7, R2 ;  /* 0x00000000020702ca */ /* 0x000fe400000e0000 */
[----:B------:R-:W-:-:S02]  /*2760*/  PRMT R0, RZ, 0x654, R0 ;  /* 0x00000654ff007816 */ /* 0x000fc40000000000 */
[----:B------:R-:W-:Y:S02]  /*2770*/  @P0 R2UR UR4, R4 ;  /* 0x00000000040402ca */ /* 0x000fe400000e0000 */
[----:B------:R1:W-:Y:S03]  /*2780*/  SYNCS.ARRIVE.TRANS64.RED.A1T0 RZ, [R0+URZ], RZ ;  /* 0x000000ff00ff79a7 */ /* 0x0003e600081004ff */
[----:B------:R-:W-:-:S04]  /*2790*/  @UP1 UMOV UR31, UR5 ;  /* 0x00000005001f1c82 */ /* 0x000fc80008000000 */
[----:B------:R-:W-:-:S04]  /*27a0*/  @UP1 UMOV UR37, UR7 ;  /* 0x0000000700251c82 */ /* 0x000fc80008000000 */
[----:B------:R-:W-:Y:S01]  /*27b0*/  @UP1 UMOV UR36, UR4 ;  /* 0x0000000400241c82 */ /* 0x000fe20008000000 */
[----:B------:R-:W-:Y:S05]  /*27c0*/  BRA.U !UP0, `(.L_x_41) ;  /* 0x0000000108d47547 */ /* 0x000fea000b800000 */
[----:B------:R-:W2:Y:S01]  /*27d0*/  LDCU.128 UR16, c[0x0][0xb10] ;  /* 0x00016200ff1077ac */ /* 0x000ea20008000c00 */
[----:B------:R-:W3:Y:S01]  /*27e0*/  LDCU UR12, c[0x0][0xb20] ;  /* 0x00016400ff0c77ac */ /* 0x000ee20008000800 */
[----:B------:R-:W4:Y:S01]  /*27f0*/  LDCU UR20, c[0x0][0xb0c] ;  /* 0x00016180ff1477ac */ /* 0x000f220008000800 */
[----:B------:R-:W1:Y:S01]  /*2800*/  LDCU.64 UR8, c[0x0][0xb28] ;  /* 0x00016500ff0877ac */ /* 0x000e620008000a00 */
[----:B------:R-:W-:Y:S02]  /*2810*/  UISETP.NE.AND UP3, UPT, UR40, 0x1, UPT ;  /* 0x000000012800788c */ /* 0x000fe4000bf65270 */
[----:B--2---:R-:W-:Y:S02]  /*2820*/  UIMAD.WIDE.U32 UR10, UR38, UR19, URZ ;  /* 0x00000013260a72a5 */ /* 0x004fe4000f8e00ff */
[----:B------:R-:W-:Y:S02]  /*2830*/  UIMAD.WIDE.U32 UR4, UR39, UR16, URZ ;  /* 0x00000010270472a5 */ /* 0x000fe4000f8e00ff */
[----:B------:R-:W-:-:S02]  /*2840*/  UISETP.NE.AND UP0, UPT, UR18, 0x1, UPT ;  /* 0x000000011200788c */ /* 0x000fc4000bf05270 */
[----:B------:R-:W-:Y:S01]  /*2850*/  UIMAD.WIDE.U32 UR22, UR31, UR19, URZ ;  /* 0x000000131f1672a5 */ /* 0x000fe2000f8e00ff */
[----:B------:R-:W-:Y:S02]  /*2860*/  UMOV UR10, UR11 ;  /* 0x0000000b000a7c82 */ /* 0x000fe40008000000 */
[----:B------:R-:W-:Y:S01]  /*2870*/  UMOV UR4, UR5 ;  /* 0x0000000500047c82 */ /* 0x000fe20008000000 */
[----:B---3--:R-:W-:Y:S02]  /*2880*/  USHF.R.U32.HI UR10, URZ, UR12, UR10 ;  /* 0x0000000cff0a7299 */ /* 0x008fe4000801160a */
[----:B----4-:R-:W-:Y:S02]  /*2890*/  UISETP.NE.AND UP2, UPT, UR20, 0x1, UPT ;  /* 0x000000011400788c */ /* 0x010fe4000bf45270 */
[----:B------:R-:W-:Y:S02]  /*28a0*/  USHF.R.U32.HI UR4, URZ, UR17, UR4 ;  /* 0x00000011ff047299 */ /* 0x000fe40008011604 */
[----:B------:R-:W-:-:S02]  /*28b0*/  USEL UR5, UR38, UR10, !UP0 ;  /* 0x0000000a26057287 */ /* 0x000fc4000c000000 */
[----:B------:R-:W-:Y:S02]  /*28c0*/  USEL UR7, UR39, UR4, !UP2 ;  /* 0x0000000427077287 */ /* 0x000fe4000d000000 */
[----:B-1----:R-:W-:Y:S01]  /*28d0*/  UIMAD.WIDE.U32 UR10, UR5, UR8, URZ ;  /* 0x00000008050a72a5 */ /* 0x002fe2000f8e00ff */
[----:B------:R-:W-:Y:S01]  /*28e0*/  UMOV UR4, UR23 ;  /* 0x0000001700047c82 */ /* 0x000fe20008000000 */
[----:B------:R-:W-:Y:S02]  /*28f0*/  UIMAD.WIDE.U32 UR14, UR37, UR16, URZ ;  /* 0x00000010250e72a5 */ /* 0x000fe4000f8e00ff */
[----:B------:R-:W-:-:S03]  /*2900*/  UIMAD.WIDE.U32 UR22, UR7, UR8, URZ ;  /* 0x00000008071672a5 */ /* 0x000fc6000f8e00ff */
[----:B------:R-:W-:Y:S01]  /*2910*/  UMOV UR10, UR11 ;  /* 0x0000000b000a7c82 */ /* 0x000fe20008000000 */
[----:B------:R-:W-:Y:S02]  /*2920*/  USHF.R.U32.HI UR4, URZ, UR12, UR4 ;  /* 0x0000000cff047299 */ /* 0x000fe40008011604 */
[----:B------:R-:W-:Y:S01]  /*2930*/  @UP3 USHF.R.U32.HI UR5, URZ, UR9, UR10 ;  /* 0x00000009ff053299 */ /* 0x000fe2000801160a */
[----:B------:R-:W-:Y:S01]  /*2940*/  UMOV UR14, UR15 ;  /* 0x0000000f000e7c82 */ /* 0x000fe20008000000 */
[----:B------:R-:W-:Y:S01]  /*2950*/  UMOV UR22, UR23 ;  /* 0x0000001700167c82 */ /* 0x000fe20008000000 */
[----:B------:R-:W-:Y:S02]  /*2960*/  USHF.R.U32.HI UR17, URZ, UR17, UR14 ;  /* 0x00000011ff117299 */ /* 0x000fe4000801160e */
[----:B------:R-:W-:Y:S02]  /*2970*/  USEL UR4, UR31, UR4, !UP0 ;  /* 0x000000041f047287 */ /* 0x000fe4000c000000 */
[----:B------:R-:W-:-:S02]  /*2980*/  @UP3 USHF.R.U32.HI UR7, URZ, UR9, UR22 ;  /* 0x00000009ff073299 */ /* 0x000fc40008011616 */
[----:B------:R-:W-:Y:S02]  /*2990*/  UIMAD UR10, UR40, UR5, URZ ;  /* 0x00000005280a72a4 */ /* 0x000fe4000f8e02ff */
[----:B------:R-:W-:Y:S02]  /*29a0*/  USEL UR5, UR37, UR17, !UP2 ;  /* 0x0000001125057287 */ /* 0x000fe4000d000000 */
[----:B------:R-:W-:Y:S02]  /*29b0*/  UIMAD UR12, UR40, UR7, URZ ;  /* 0x00000007280c72a4 */ /* 0x000fe4000f8e02ff */
[----:B------:R-:W-:Y:S02]  /*29c0*/  UISETP.GE.AND UP0, UPT, UR4, UR10, UPT ;  /* 0x0000000a0400728c */ /* 0x000fe4000bf06270 */
[----:B------:R-:W-:Y:S02]  /*29d0*/  UIMAD.WIDE.U32 UR10, UR4, UR8, URZ ;  /* 0x00000008040a72a5 */ /* 0x000fe4000f8e00ff */
[----:B------:R-:W-:-:S02]  /*29e0*/  UISETP.GE.OR UP0, UPT, UR5, UR12, UP0 ;  /* 0x0000000c0500728c */ /* 0x000fc40008706670 */
[----:B------:R-:W-:Y:S02]  /*29f0*/  UIMAD.WIDE.U32 UR14, UR5, UR8, URZ ;  /* 0x00000008050e72a5 */ /* 0x000fe4000f8e00ff */
[----:B------:R-:W-:Y:S01]  /*2a00*/  UIADD3 UR12, UPT, UPT, -UR5, URZ, URZ ;  /* 0x000000ff050c7290 */ /* 0x000fe2000fffe1ff */
[----:B------:R-:W-:Y:S01]  /*2a10*/  UMOV UR10, UR11 ;  /* 0x0000000b000a7c82 */ /* 0x000fe20008000000 */
[----:B------:R-:W-:Y:S02]  /*2a20*/  UIADD3 UR11, UPT, UPT, -UR4, URZ, URZ ;  /* 0x000000ff040b7290 */ /* 0x000fe4000fffe1ff */
[----:B------:R-:W-:-:S03]  /*2a30*/  USHF.R.U32.HI UR10, URZ, UR9, UR10 ;  /* 0x00000009ff0a7299 */ /* 0x000fc6000801160a */
[----:B------:R-:W-:Y:S01]  /*2a40*/  @!UP0 UMOV UR8, UR15 ;  /* 0x0000000f00088c82 */ /* 0x000fe20008000000 */
[----:B------:R-:W-:Y:S02]  /*2a50*/  UIMAD UR11, UR18, UR11, UR31 ;  /* 0x0000000b120b72a4 */ /* 0x000fe4000f8e021f */
[----:B------:R-:W-:Y:S02]  /*2a60*/  USEL UR10, UR4, UR10, !UP3 ;  /* 0x0000000a040a7287 */ /* 0x000fe4000d800000 */
[----:B------:R-:W-:Y:S02]  /*2a70*/  @!UP0 USHF.R.U32.HI UR8, URZ, UR9, UR8 ;  /* 0x00000009ff088299 */ /* 0x000fe40008011608 */
[----:B------:R-:W-:Y:S02]  /*2a80*/  UIADD3 UR9, UPT, UPT, -UR10, URZ, URZ ;  /* 0x000000ff0a097290 */ /* 0x000fe4000fffe1ff */
[----:B------:R-:W-:Y:S02]  /*2a90*/  @!UP0 USEL UR8, UR5, UR8, !UP3 ;  /* 0x0000000805088287 */ /* 0x000fe4000d800000 */
[----:B------:R-:W-:-:S02]  /*2aa0*/  UIMAD UR9, UR40, UR9, UR4 ;  /* 0x00000009280972a4 */ /* 0x000fc4000f8e0204 */
[----:B------:R-:W-:Y:S02]  /*2ab0*/  @!UP0 UIADD3 UR10, UPT, UPT, UR10, -UR8, URZ ;  /* 0x800000080a0a8290 */ /* 0x000fe4000fffe0ff */
[----:B------:R-:W-:Y:S02]  /*2ac0*/  @!UP0 UIMAD UR8, UR9, UR7, UR8 ;  /* 0x00000007090882a4 */ /* 0x000fe4000f8e0208 */
[----:B------:R-:W-:Y:S02]  /*2ad0*/  @!UP0 UIMAD UR4, UR40, UR10, UR5 ;  /* 0x0000000a280482a4 */ /* 0x000fe4000f8e0205 */
[----:B------:R-:W-:Y:S02]  /*2ae0*/  UIMAD UR7, UR20, UR12, UR37 ;  /* 0x0000000c140772a4 */ /* 0x000fe4000f8e0225 */
[----:B------:R-:W-:Y:S01]  /*2af0*/  UIMAD UR31, UR4, UR18, UR11 ;  /* 0x00000012041f72a4 */ /* 0x000fe2000f8e020b */
[----:B------:R-:W-:Y:S02]  /*2b00*/  @!UP0 UMOV UR5, UR8 ;  /* 0x0000000800058c82 */ /* 0x000fe40008000000 */
[----:B------:R-:W-:-:S12]  /*2b10*/  UIMAD UR37, UR5, UR20, UR7 ;  /* 0x00000014052572a4 */ /* 0x000fd8000f8e0207 */
.L_x_41:
[----:B------:R-:W2:Y:S02]  /*2b20*/  LDCU UR4, c[0x0][0xb30] ;  /* 0x00016600ff0477ac */ /* 0x000ea40008000800 */
[----:B--2---:R-:W-:-:S09]  /*2b30*/  UISETP.NE.AND UP0, UPT, UR4, 0x1, UPT ;  /* 0x000000010400788c */ /* 0x004fd2000bf05270 */
[----:B------:R-:W-:Y:S05]  /*2b40*/  BRA.U UP0, `(.L_x_42) ;  /* 0x0000000100447547 */ /* 0x000fea000b800000 */
[----:B------:R-:W2:Y:S01]  /*2b50*/  LDCU.128 UR16, c[0x0][0xb10] ;  /* 0x00016200ff1077ac */ /* 0x000ea20008000c00 */
[----:B------:R-:W3:Y:S01]  /*2b60*/  LDCU UR10, c[0x0][0xb0c] ;  /* 0x00016180ff0a77ac */ /* 0x000ee20008000800 */
[----:B------:R-:W4:Y:S01]  /*2b70*/  LDCU UR7, c[0x0][0xb20] ;  /* 0x00016400ff0777ac */ /* 0x000f220008000800 */
[----:B--2---:R-:W-:Y:S02]  /*2b80*/  UIMAD.WIDE.U32 UR8, UR37, UR16, URZ ;  /* 0x00000010250872a5 */ /* 0x004fe4000f8e00ff */
[----:B------:R-:W-:Y:S02]  /*2b90*/  UIMAD.WIDE.U32 UR4, UR31, UR19, URZ ;  /* 0x000000131f0472a5 */ /* 0x000fe4000f8e00ff */
[----:B---3--:R-:W-:Y:S02]  /*2ba0*/  UISETP.NE.AND UP2, UPT, UR10, 0x1, UPT ;  /* 0x000000010a00788c */ /* 0x008fe4000bf45270 */
[----:B------:R-:W-:Y:S01]  /*2bb0*/  UISETP.NE.AND UP0, UPT, UR18, 0x1, UPT ;  /* 0x000000011200788c */ /* 0x000fe2000bf05270 */
[----:B------:R-:W-:-:S02]  /*2bc0*/  UMOV UR8, UR9 ;  /* 0x0000000900087c82 */ /* 0x000fc40008000000 */
[----:B------:R-:W-:Y:S01]  /*2bd0*/  UMOV UR4, UR5 ;  /* 0x0000000500047c82 */ /* 0x000fe20008000000 */
[----:B------:R-:W-:Y:S02]  /*2be0*/  USHF.R.U32.HI UR17, URZ, UR17, UR8 ;  /* 0x00000011ff117299 */ /* 0x000fe40008011608 */
[----:B----4-:R-:W-:Y:S02]  /*2bf0*/  USHF.R.U32.HI UR4, URZ, UR7, UR4 ;  /* 0x00000007ff047299 */ /* 0x010fe40008011604 */
[----:B------:R-:W-:Y:S02]  /*2c00*/  USEL UR5, UR37, UR17, !UP2 ;  /* 0x0000001125057287 */ /* 0x000fe4000d000000 */
[----:B------:R-:W-:-:S04]  /*2c10*/  USEL UR4, UR31, UR4, !UP0 ;  /* 0x000000041f047287 */ /* 0x000fc8000c000000 */
[----:B------:R-:W-:Y:S02]  /*2c20*/  UIADD3 UR7, UPT, UPT, UR5, -UR4, URZ ;  /* 0x8000000405077290 */ /* 0x000fe4000fffe0ff */
[----:B------:R-:W-:Y:S02]  /*2c30*/  UIADD3 UR4, UPT, UPT, -UR5, UR4, URZ ;  /* 0x0000000405047290 */ /* 0x000fe4000fffe1ff */
[----:B------:R-:W-:Y:S02]  /*2c40*/  UIMAD UR31, UR7, UR18, UR31 ;  /* 0x00000012071f72a4 */ /* 0x000fe4000f8e021f */
[----:B------:R-:W-:-:S12]  /*2c50*/  UIMAD UR37, UR4, UR10, UR37 ;  /* 0x0000000a042572a4 */ /* 0x000fd8000f8e0225 */
.L_x_42:
[----:B------:R-:W-:Y:S01]  /*2c60*/  VIADD R11, R11, 0x1 ;  /* 0x000000010b0b7836 */ /* 0x000fe20000000000 */
[----:B------:R-:W-:Y:S01]  /*2c70*/  PLOP3.LUT P1, PT, PT, PT, PT, 0x80, 0x8 ;  /* 0x000000000008781c */ /* 0x000fe20003f2f070 */
[----:B------:R-:W-:Y:S02]  /*2c80*/  UIADD3 UR46, UPT, UPT, UR37, UR58, URZ ;  /* 0x0000003a252e7290 */ /* 0x000fe4000fffe0ff */
[----:B------:R-:W-:Y:S01]  /*2c90*/  UIADD3 UR45, UPT, UPT, UR31, UR55, URZ ;  /* 0x000000371f2d7290 */ /* 0x000fe2000fffe0ff */
[----:B------:R-:W-:-:S04]  /*2ca0*/  ISETP.NE.AND P0, PT, R11, 0x2, PT ;  /* 0x000000020b00780c */ /* 0x000fc80003f05270 */
[----:B-1----:R-:W-:Y:S02]  /*2cb0*/  SEL R0, RZ, 0x1, P0 ;  /* 0x00000001ff007807 */ /* 0x002fe40000000000 */
[----:B------:R-:W-:Y:S02]  /*2cc0*/  SEL R11, R11, RZ, P0 ;  /* 0x000000ff0b0b7207 */ /* 0x000fe40000000000 */
[----:B------:R-:W-:Y:S01]  /*2cd0*/  LOP3.LUT R10, R10, R0, RZ, 0x3c, !PT ;  /* 0x000000000a0a7212 */ /* 0x000fe200078e3cff */
[----:B------:R-:W-:Y:S06]  /*2ce0*/  BRA.U UP1, `(.L_x_43) ;  /* 0xfffffff101447547 */ /* 0x000fec000b83ffff */
[----:B------:R-:W-:Y:S01]  /*2cf0*/  UIADD3 UR13, UPT, UPT, UR13, 0x120, URZ ;  /* 0x000001200d0d7890 */ /* 0x000fe2000fffe0ff */
[----:B------:R-:W-:-:S03]  /*2d00*/  SHF.L.U32 R2, R12, 0x1f, RZ ;  /* 0x0000001f0c027819 */ /* 0x000fc600000006ff */
[----:B------:R-:W-:-:S09]  /*2d10*/  ULEA UR4, UR6, UR13, 0x3 ;  /* 0x0000000d06047291 */ /* 0x000fd2000f8e18ff */
[----:B------:R-:W1:Y:S02]  /*2d20*/  SYNCS.PHASECHK.TRANS64.TRYWAIT P0, [UR4], R2 ;  /* 0x00000002ff0075a7 */ /* 0x000e640008001104 */
[----:B-1----:R-:W-:Y:S05]  /*2d30*/  @!P0 BRA `(.L_x_44) ;  /* 0x0000005400e48947 */ /* 0x002fea0003800000 */
.L_x_151:
[----:B------:R-:W-:-:S04]  /*2d40*/  UIADD3 UR4, UPT, UPT, UR6, 0x1, URZ ;  /* 0x0000000106047890 */ /* 0x000fc8000fffe0ff */
[----:B------:R-:W-:-:S04]  /*2d50*/  UISETP.NE.AND UP0, UPT, UR4, 0x24, UPT ;  /* 0x000000240400788c */ /* 0x000fc8000bf05270 */
[----:B------:R-:W-:Y:S02]  /*2d60*/  USEL UR6, URZ, 0x1, UP0 ;  /* 0x00000001ff067887 */ /* 0x000fe40008000000 */
[----:B------:R-:W-:-:S04]  /*2d70*/  USEL UR4, UR4, URZ, UP0 ;  /* 0x000000ff04047287 */ /* 0x000fc80008000000 */
[----:B------:R-:W-:Y:S01]  /*2d80*/  ULEA UR5, UR4, UR13, 0x3 ;  /* 0x0000000d04057291 */ /* 0x000fe2000f8e18ff */
[----:B-1----:R-:W-:-:S04]  /*2d90*/  LOP3.LUT R2, R12, UR6, RZ, 0x3c, !PT ;  /* 0x000000060c027c12 */ /* 0x002fc8000f8e3cff */
[----:B------:R-:W-:-:S04]  /*2da0*/  SHF.L.U32 R3, R2, 0x1f, RZ ;  /* 0x0000001f02037819 */ /* 0x000fc800000006ff */
[----:B------:R-:W1:Y:S02]  /*2db0*/  SYNCS.PHASECHK.TRANS64.TRYWAIT P0, [UR5], R3 ;  /* 0x00000003ff0075a7 */ /* 0x000e640008001105 */
[----:B-1----:R-:W-:Y:S05]  /*2dc0*/  @!P0 BRA `(.L_x_45) ;  /* 0x0000005400d88947 */ /* 0x002fea0003800000 */
.L_x_153:
[----:B------:R-:W-:-:S04]  /*2dd0*/  UIADD3 UR4, UPT, UPT, UR4, 0x1, URZ ;  /* 0x0000000104047890 */ /* 0x000fc8000fffe0ff */
[----:B------:R-:W-:-:S04]  /*2de0*/  UISETP.NE.AND UP0, UPT, UR4, 0x24, UPT ;  /* 0x000000240400788c */ /* 0x000fc8000bf05270 */
[----:B------:R-:W-:Y:S02]  /*2df0*/  USEL UR6, URZ, 0x1, UP0 ;  /* 0x00000001ff067887 */ /* 0x000fe40008000000 */
[----:B------:R-:W-:-:S04]  /*2e00*/  USEL UR4, UR4, URZ, UP0 ;  /* 0x000000ff04047287 */ /* 0x000fc80008000000 */
[----:B------:R-:W-:Y:S01]  /*2e10*/  ULEA UR5, UR4, UR13, 0x3 ;  /* 0x0000000d04057291 */ /* 0x000fe2000f8e18ff */
[----:B------:R-:W-:-:S04]  /*2e20*/  LOP3.LUT R2, R2, UR6, RZ, 0x3c, !PT ;  /* 0x0000000602027c12 */ /* 0x000fc8000f8e3cff */
[----:B-1----:R-:W-:-:S04]  /*2e30*/  SHF.L.U32 R3, R2, 0x1f, RZ ;  /* 0x0000001f02037819 */ /* 0x002fc800000006ff */
[----:B------:R-:W1:Y:S02]  /*2e40*/  SYNCS.PHASECHK.TRANS64.TRYWAIT P0, [UR5], R3 ;  /* 0x00000003ff0075a7 */ /* 0x000e640008001105 */
[----:B-1----:R-:W-:Y:S05]  /*2e50*/  @!P0 BRA `(.L_x_46) ;  /* 0x0000005400cc8947 */ /* 0x002fea0003800000 */
.L_x_155:
        /* <DEDUP_REMOVED lines=9> */
.L_x_157:
        /* <DEDUP_REMOVED lines=9> */
.L_x_159:
        /* <DEDUP_REMOVED lines=9> */
.L_x_161:
        /* <DEDUP_REMOVED lines=9> */
.L_x_163:
        /* <DEDUP_REMOVED lines=9> */
.L_x_165:
        /* <DEDUP_REMOVED lines=9> */
.L_x_167:
        /* <DEDUP_REMOVED lines=9> */
.L_x_169:
        /* <DEDUP_REMOVED lines=9> */
.L_x_171:
        /* <DEDUP_REMOVED lines=9> */
.L_x_173:
        /* <DEDUP_REMOVED lines=9> */
.L_x_175:
        /* <DEDUP_REMOVED lines=9> */
.L_x_177:
        /* <DEDUP_REMOVED lines=9> */
.L_x_179:
        /* <DEDUP_REMOVED lines=9> */
.L_x_181:
        /* <DEDUP_REMOVED lines=9> */
.L_x_183:
        /* <DEDUP_REMOVED lines=9> */
.L_x_185:
        /* <DEDUP_REMOVED lines=9> */
.L_x_187:
        /* <DEDUP_REMOVED lines=9> */
.L_x_189:
        /* <DEDUP_REMOVED lines=9> */
.L_x_191:
        /* <DEDUP_REMOVED lines=9> */
.L_x_193:
        /* <DEDUP_REMOVED lines=9> */
.L_x_195:
        /* <DEDUP_REMOVED lines=9> */
.L_x_197:
        /* <DEDUP_REMOVED lines=9> */
.L_x_199:
        /* <DEDUP_REMOVED lines=9> */
.L_x_201:
        /* <DEDUP_REMOVED lines=9> */
.L_x_203:
        /* <DEDUP_REMOVED lines=9> */
.L_x_205:
        /* <DEDUP_REMOVED lines=9> */
.L_x_207:
        /* <DEDUP_REMOVED lines=9> */
.L_x_209:
        /* <DEDUP_REMOVED lines=9> */
.L_x_211:
        /* <DEDUP_REMOVED lines=9> */
.L_x_213:
        /* <DEDUP_REMOVED lines=9> */
.L_x_215:
        /* <DEDUP_REMOVED lines=9> */
.L_x_217:
        /* <DEDUP_REMOVED lines=9> */
.L_x_219:
[----:B------:R-:W-:-:S04]  /*4060*/  UIADD3 UR4, UPT, UPT, UR4, 0x1, URZ ;  /* 0x0000000104047890 */ /* 0x000fc8000fffe0ff */
[----:B------:R-:W-:-:S04]  /*4070*/  UISETP.NE.AND UP0, UPT, UR4, 0x24, UPT ;  /* 0x000000240400788c */ /* 0x000fc8000bf05270 */
[----:B------:R-:W-:Y:S02]  /*4080*/  USEL UR5, URZ, 0x1, UP0 ;  /* 0x00000001ff057887 */ /* 0x000fe40008000000 */
[----:B------:R-:W-:-:S04]  /*4090*/  USEL UR4, UR4, URZ, UP0 ;  /* 0x000000ff04047287 */ /* 0x000fc80008000000 */
[----:B------:R-:W-:Y:S01]  /*40a0*/  ULEA UR4, UR4, UR13, 0x3 ;  /* 0x0000000d04047291 */ /* 0x000fe2000f8e18ff */
[----:B------:R-:W-:-:S04]  /*40b0*/  LOP3.LUT R2, R2, UR5, RZ, 0x3c, !PT ;  /* 0x0000000502027c12 */ /* 0x000fc8000f8e3cff */
[----:B------:R-:W-:Y:S01]  /*40c0*/  SHF.L.U32 R2, R2, 0x1f, RZ ;  /* 0x0000001f02027819 */ /* 0x000fe200000006ff */
[----:B-1----:R-:W-:-:S07]  /*40d0*/  IMAD.U32 R0, RZ, RZ, UR4 ;  /* 0x00000004ff007e24 */ /* 0x002fce000f8e00ff */
.L_x_79:
[----:B-1----:R1:W2:Y:S02]  /*40e0*/  SYNCS.PHASECHK.TRANS64.TRYWAIT P0, [R0+URZ], R2 ;  /* 0x00000002000075a7 */ /* 0x0022a400080011ff */
[----:B--2---:R-:W-:Y:S05]  /*40f0*/  @!P0 NANOSLEEP.SYNCS 0x989680 ;  /* 0x009896800000895d */ /* 0x004fea0003900000 */
[----:B------:R-:W2:Y:S02]  /*4100*/  @!P0 SYNCS.PHASECHK.TRANS64 P0, [R0+URZ], R2 ;  /* 0x00000002000085a7 */ /* 0x000ea400080010ff */
[----:B--2---:R-:W-:Y:S05]  /*4110*/  @P0 EXIT ;  /* 0x000000000000094d */ /* 0x004fea0003800000 */
[----:B------:R-:W-:Y:S05]  /*4120*/  BRA `(.L_x_79) ;  /* 0xfffffffc00ec7947 */ /* 0x000fea000383ffff */
.L_x_23:
[----:B------:R-:W1:Y:S02]  /*4130*/  S2UR UR4, SR_CgaCtaId ;  /* 0x00000000000479c3 */ /* 0x000e640000008800 */
[----:B-1----:R-:W-:-:S04]  /*4140*/  UISETP.NE.AND UP0, UPT, UR4, URZ, UPT ;  /* 0x000000ff0400728c */ /* 0x002fc8000bf05270 */
[----:B------:R-:W-:-:S09]  /*4150*/  UISETP.NE.OR UP0, UPT, UR13, 0x1, UP0 ;  /* 0x000000010d00788c */ /* 0x000fd20008705670 */
[----:B------:R-:W-:Y:S05]  /*4160*/  BRA.U UP0, `(.L_x_80) ;  /* 0x00000005004c7547 */ /* 0x000fea000b800000 */
[----:B------:R-:W1:Y:S01]  /*4170*/  S2UR UR5, SR_CgaCtaId ;  /* 0x00000000000579c3 */ /* 0x000e620000008800 */
[----:B------:R-:W-:Y:S01]  /*4180*/  UMOV UR4, 0x400 ;  /* 0x0000040000047882 */ /* 0x000fe20000000000 */
[----:B------:R-:W-:Y:S01]  /*4190*/  ISETP.GE.U32.AND P2, PT, R0, 0x4, PT ;  /* 0x000000040000780c */ /* 0x000fe20003f46070 */
[----:B------:R-:W-:Y:S01]  /*41a0*/  IMAD.MOV.U32 R12, RZ, RZ, 0x1 ;  /* 0x00000001ff0c7424 */ /* 0x000fe200078e00ff */
[----:B------:R-:W-:Y:S02]  /*41b0*/  CS2R R10, SRZ ;  /* 0x00000000000a7805 */ /* 0x000fe4000001ff00 */
[----:B------:R-:W-:Y:S01]  /*41c0*/  CS2R R8, SRZ ;  /* 0x0000000000087805 */ /* 0x000fe2000001ff00 */
[----:B-1----:R-:W-:-:S03]  /*41d0*/  ULEA UR6, UR5, UR4, 0x18 ;  /* 0x0000000405067291 */ /* 0x002fc6000f8ec0ff */
[----:B------:R-:W-:-:S09]  /*41e0*/  UMOV UR5, URZ ;  /* 0x000000ff00057c82 */ /* 0x000fd20008000000 */
.L_x_84:
[----:B------:R-:W-:Y:S02]  /*41f0*/  LEA R2, R8, UR6, 0x3 ;  /* 0x0000000608027c11 */ /* 0x000fe4000f8e18ff */
[----:B------:R-:W-:-:S03]  /*4200*/  SHF.L.U32 R4, R9, 0x1f, RZ ;  /* 0x0000001f09047819 */ /* 0x000fc600000006ff */
[----:B------:R-:W-:Y:S01]  /*4210*/  VIADD R5, R2, 0x2d0 ;  /* 0x000002d002057836 */ /* 0x000fe20000000000 */
[----:B------:R-:W1:Y:S02]  /*4220*/  SYNCS.PHASECHK.TRANS64.TRYWAIT P0, [R2+URZ+0x2c0], R4 ;  /* 0x0002c004020075a7 */ /* 0x000e6400080011ff */
[----:B-1----:R-:W-:Y:S05]  /*4230*/  @!P0 BRA `(.L_x_81) ;  /* 0x0000004c00ec8947 */ /* 0x002fea0003800000 */
.L_x_220:
[----:B------:R-:W-:Y:S01]  /*4240*/  ULEA UR4, UR5, UR6, 0x3 ;  /* 0x0000000605047291 */ /* 0x000fe2000f8e18ff */
[----:B-1----:R-:W-:Y:S01]  /*4250*/  PRMT R2, RZ, 0x654, R5 ;  /* 0x00000654ff027816 */ /* 0x002fe20000000005 */
[----:B------:R-:W-:Y:S01]  /*4260*/  @!P2 IMAD.MOV.U32 R4, RZ, RZ, 0x10 ;  /* 0x00000010ff04a424 */ /* 0x000fe200078e00ff */
[----:B------:R-:W-:Y:S01]  /*4270*/  SHF.L.U32 R5, R12, 0x1f, RZ ;  /* 0x0000001f0c057819 */ /* 0x000fe200000006ff */
[----:B------:R-:W-:Y:S01]  /*4280*/  UIADD3 UR7, UPT, UPT, UR4, 0x260, URZ ;  /* 0x0000026004077890 */ /* 0x000fe2000fffe0ff */
[----:B------:R1:W-:Y:S05]  /*4290*/  SYNCS.ARRIVE.TRANS64.RED.A1T0 RZ, [R2+URZ], RZ ;  /* 0x000000ff02ff79a7 */ /* 0x0003ea00081004ff */
[----:B------:R-:W-:Y:S01]  /*42a0*/  IMAD.U32 R6, RZ, RZ, UR7 ;  /* 0x00000007ff067e24 */ /* 0x000fe2000f8e00ff */
[----:B------:R-:W2:Y:S04]  /*42b0*/  SYNCS.PHASECHK.TRANS64.TRYWAIT P0, [UR4+0x270], R5 ;  /* 0x00027005ff0075a7 */ /* 0x000ea80008001104 */
[----:B------:R-:W-:Y:S01]  /*42c0*/  PRMT R6, R0, 0x654, R6 ;  /* 0x0000065400067816 */ /* 0x000fe20000000006 */
[----:B-12---:R-:W-:Y:S06]  /*42d0*/  @!P0 BRA `(.L_x_82) ;  /* 0x0000004c00d88947 */ /* 0x006fec0003800000 */
.L_x_222:
[----:B------:R-:W-:Y:S01]  /*42e0*/  ULEA UR8, UR5, UR6, 0x4 ;  /* 0x0000000605087291 */ /* 0x000fe2000f8e20ff */
[----:B------:R-:W-:Y:S01]  /*42f0*/  SEL R3, R6, R3, !P2 ;  /* 0x0000000306037207 */ /* 0x000fe20005000000 */
[----:B------:R-:W-:Y:S01]  /*4300*/  UIADD3 UR9, UPT, UPT, UR4, 0x260, URZ ;  /* 0x0000026004097890 */ /* 0x000fe2000fffe0ff */
[----:B-1----:R-:W-:Y:S01]  /*4310*/  LEA R2, R11, UR6, 0x3 ;  /* 0x000000060b027c11 */ /* 0x002fe2000f8e18ff */
[----:B------:R-:W-:Y:S01]  /*4320*/  UIADD3 UR8, UPT, UPT, UR8, 0x2f0, URZ ;  /* 0x000002f008087890 */ /* 0x000fe2000fffe0ff */
[----:B------:R1:W-:Y:S01]  /*4330*/  @!P2 SYNCS.ARRIVE.TRANS64.RED RZ, [R3+URZ], R4 ;  /* 0x0000000403ffa9a7 */ /* 0x0003e200080004ff */
[----:B------:R-:W-:Y:S01]  /*4340*/  UIADD3 UR4, UPT, UPT, UR5, 0x1, URZ ;  /* 0x0000000105047890 */ /* 0x000fe2000fffe0ff */
[----:B------:R-:W-:-:S03]  /*4350*/  VIADD R8, R8, 0x1 ;  /* 0x0000000108087836 */ /* 0x000fc60000000000 */
[----:B------:R-:W-:Y:S02]  /*4360*/  UISETP.NE.AND UP0, UPT, UR4, 0x2, UPT ;  /* 0x000000020400788c */ /* 0x000fe4000bf05270 */
[----:B------:R-:W-:Y:S01]  /*4370*/  ISETP.NE.AND P0, PT, R8, 0x2, PT ;  /* 0x000000020800780c */ /* 0x000fe20003f05270 */
[----:B------:R-:W-:Y:S06]  /*4380*/  UGETNEXTWORKID.BROADCAST [UR8], [UR9] ;  /* 0x00000000080073ca */ /* 0x000fec0008000100 */
[----:B------:R-:W-:Y:S02]  /*4390*/  USEL UR7, URZ, 0x1, UP0 ;  /* 0x00000001ff077887 */ /* 0x000fe40008000000 */
[----:B------:R-:W-:-:S04]  /*43a0*/  USEL UR5, UR4, URZ, UP0 ;  /* 0x000000ff04057287 */ /* 0x000fc80008000000 */
[----:B------:R-:W-:Y:S02]  /*43b0*/  LOP3.LUT R12, R12, UR7, RZ, 0x3c, !PT ;  /* 0x000000070c0c7c12 */ /* 0x000fe4000f8e3cff */
[----:B-1----:R-:W-:-:S04]  /*43c0*/  SHF.L.U32 R4, R10, 0x1f, RZ ;  /* 0x0000001f0a047819 */ /* 0x002fc800000006ff */
[----:B------:R-:W1:Y:S02]  /*43d0*/  SYNCS.PHASECHK.TRANS64.TRYWAIT P1, [R2+URZ+0x260], R4 ;  /* 0x00026004020075a7 */ /* 0x000e6400080211ff */
[----:B-1----:R-:W-:Y:S05]  /*43e0*/  @!P1 BRA `(.L_x_83) ;  /* 0x0000004c00ac9947 */ /* 0x002fea0003800000 */
.L_x_223:
[C---:B-1----:R-:W-:Y:S01]  /*43f0*/  LEA R4, R11.reuse, UR6, 0x4 ;  /* 0x000000060b047c11 */ /* 0x042fe2000f8e20ff */
[----:B------:R-:W-:Y:S01]  /*4400*/  VIADD R2, R2, 0x270 ;  /* 0x0000027002027836 */ /* 0x000fe20000000000 */
[----:B------:R-:W-:Y:S01]  /*4410*/  SEL R8, R8, RZ, P0 ;  /* 0x000000ff08087207 */ /* 0x000fe20000000000 */
[----:B------:R-:W-:-:S03]  /*4420*/  VIADD R11, R11, 0x1 ;  /* 0x000000010b0b7836 */ /* 0x000fc60000000000 */
[----:B------:R-:W1:Y:S01]  /*4430*/  LDS.128 R4, [R4+0x2f0] ;  /* 0x0002f00004047984 */ /* 0x000e620000000c00 */
[----:B------:R-:W-:Y:S02]  /*4440*/  PRMT R2, RZ, 0x654, R2 ;  /* 0x00000654ff027816 */ /* 0x000fe40000000002 */
[C---:B------:R-:W-:Y:S01]  /*4450*/  ISETP.NE.AND P1, PT, R11.reuse, 0x2, PT ;  /* 0x000000020b00780c */ /* 0x040fe20003f25270 */
[----:B------:R-:W-:Y:S01]  /*4460*/  @!PT LDS RZ, [RZ] ;  /* 0x00000000fffff984 */ /* 0x000fe20000000800 */
[----:B------:R-:W-:Y:S01]  /*4470*/  @!PT LDS RZ, [RZ] ;  /* 0x00000000fffff984 */ /* 0x000fe20000000800 */
[----:B------:R-:W-:Y:S01]  /*4480*/  @!PT LDS RZ, [RZ] ;  /* 0x00000000fffff984 */ /* 0x000fe20000000800 */
[----:B------:R-:W-:Y:S01]  /*4490*/  @!PT LDS RZ, [RZ] ;  /* 0x00000000fffff984 */ /* 0x000fe20000000800 */
[----:B------:R2:W-:Y:S06]  /*44a0*/  MEMBAR.ALL.CTA ;  /* 0x0000000000007992 */ /* 0x0005ec0000008000 */
[----:B--2---:R-:W2:Y:S01]  /*44b0*/  FENCE.VIEW.ASYNC.S ;  /* 0x00000000000073c6 */ /* 0x004ea20000000000 */
[----:B------:R-:W-:Y:S01]  /*44c0*/  SEL R11, R11, RZ, P1 ;  /* 0x000000ff0b0b7207 */ /* 0x000fe20000800000 */
[----:B--2---:R2:W-:Y:S01]  /*44d0*/  SYNCS.ARRIVE.TRANS64.RED.A1T0 RZ, [R2+URZ], RZ ;  /* 0x000000ff02ff79a7 */ /* 0x0045e200081004ff */
[----:B-1----:R-:W-:-:S02]  /*44e0*/  LOP3.LUT P3, RZ, R6, 0x1, RZ, 0xc0, !PT ;  /* 0x0000000106ff7812 */ /* 0x002fc4000786c0ff */
[----:B------:R-:W-:-:S04]  /*44f0*/  SEL R4, RZ, 0x1, P1 ;  /* 0x00000001ff047807 */ /* 0x000fc80000800000 */
[----:B------:R-:W-:Y:S02]  /*4500*/  LOP3.LUT R10, R10, R4, RZ, 0x3c, !PT ;  /* 0x000000040a0a7212 */ /* 0x000fe400078e3cff */
[----:B--2---:R-:W-:-:S04]  /*4510*/  SEL R2, RZ, 0x1, P0 ;  /* 0x00000001ff027807 */ /* 0x004fc80000000000 */
[----:B------:R-:W-:Y:S01]  /*4520*/  LOP3.LUT R9, R9, R2, RZ, 0x3c, !PT ;  /* 0x0000000209097212 */ /* 0x000fe200078e3cff */
[----:B------:R-:W-:Y:S06]  /*4530*/  @P3 BRA `(.L_x_84) ;  /* 0xfffffffc002c3947 */ /* 0x000fec000383ffff */
[----:B------:R-:W-:Y:S01]  /*4540*/  ULEA UR4, UR5, UR6, 0x3 ;  /* 0x0000000605047291 */ /* 0x000fe2000f8e18ff */
[----:B------:R-:W-:-:S08]  /*4550*/  SHF.L.U32 R2, R12, 0x1f, RZ ;  /* 0x0000001f0c027819 */ /* 0x000fd000000006ff */
[----:B------:R-:W1:Y:S02]  /*4560*/  SYNCS.PHASECHK.TRANS64 P0, [UR4+0x270], R2 ;  /* 0x00027002ff0075a7 */ /* 0x000e640008001004 */
[----:B-1----:R-:W-:Y:S05]  /*4570*/  @P0 BRA `(.L_x_85) ;  /* 0x0000000000080947 */ /* 0x002fea0003800000 */
[----:B------:R-:W1:Y:S02]  /*4580*/  SYNCS.PHASECHK.TRANS64.TRYWAIT P0, [UR4+0x270], R2 ;  /* 0x00027002ff0075a7 */ /* 0x000e640008001104 */
[----:B-1----:R-:W-:Y:S05]  /*4590*/  @!P0 BRA `(.L_x_86) ;  /* 0x0000004c00548947 */ /* 0x002fea0003800000 */
.L_x_85:
[----:B------:R-:W-:-:S04]  /*45a0*/  UIADD3 UR7, UPT, UPT, UR5, 0x1, URZ ;  /* 0x0000000105077890 */ /* 0x000fc8000fffe0ff */
[----:B------:R-:W-:-:S04]  /*45b0*/  UISETP.NE.AND UP0, UPT, UR7, 0x2, UPT ;  /* 0x000000020700788c */ /* 0x000fc8000bf05270 */
[----:B------:R-:W-:Y:S02]  /*45c0*/  USEL UR8, URZ, 0x1, UP0 ;  /* 0x00000001ff087887 */ /* 0x000fe40008000000 */
[----:B------:R-:W-:-:S04]  /*45d0*/  USEL UR7, UR7, URZ, UP0 ;  /* 0x000000ff07077287 */ /* 0x000fc80008000000 */
[----:B------:R-:W-:Y:S01]  /*45e0*/  ULEA UR7, UR7, UR6, 0x3 ;  /* 0x0000000607077291 */ /* 0x000fe2000f8e18ff */
[----:B-1----:R-:W-:-:S04]  /*45f0*/  LOP3.LUT R2, R12, UR8, RZ, 0x3c, !PT ;  /* 0x000000080c027c12 */ /* 0x002fc8000f8e3cff */
[----:B------:R-:W-:-:S04]  /*4600*/  SHF.L.U32 R0, R2, 0x1f, RZ ;  /* 0x0000001f02007819 */ /* 0x000fc800000006ff */
[----:B------:R-:W1:Y:S02]  /*4610*/  SYNCS.PHASECHK.TRANS64 P0, [UR7+0x270], R0 ;  /* 0x00027000ff0075a7 */ /* 0x000e640008001007 */
[----:B-1----:R-:W-:Y:S05]  /*4620*/  @P0 EXIT ;  /* 0x000000000000094d */ /* 0x002fea0003800000 */
[----:B------:R-:W-:Y:S02]  /*4630*/  SHF.L.U32 R2, R2, 0x1f, RZ ;  /* 0x0000001f02027819 */ /* 0x000fe400000006ff */
[----:B------:R-:W-:-:S07]  /*4640*/  MOV R0, UR7 ;  /* 0x0000000700007c02 */ /* 0x000fce0008000f00 */
.L_x_87:
[----:B-1----:R1:W2:Y:S02]  /*4650*/  SYNCS.PHASECHK.TRANS64.TRYWAIT P0, [R0+URZ+0x270], R2 ;  /* 0x00027002000075a7 */ /* 0x0022a400080011ff */
[----:B--2---:R-:W-:Y:S05]  /*4660*/  @!P0 NANOSLEEP.SYNCS 0x989680 ;  /* 0x009896800000895d */ /* 0x004fea0003900000 */
[----:B------:R-:W2:Y:S02]  /*4670*/  @!P0 SYNCS.PHASECHK.TRANS64 P0, [R0+URZ+0x270], R2 ;  /* 0x00027002000085a7 */ /* 0x000ea400080010ff */
[----:B--2---:R-:W-:Y:S05]  /*4680*/  @P0 EXIT ;  /* 0x000000000000094d */ /* 0x004fea0003800000 */
[----:B------:R-:W-:Y:S05]  /*4690*/  BRA `(.L_x_87) ;  /* 0xfffffffc00ec7947 */ /* 0x000fea000383ffff */
.L_x_80:
[----:B------:R-:W-:Y:S05]  /*46a0*/  BRA.U UP4, `(.L_x_88) ;  /* 0x0000001104a47547 */ /* 0x000fea000b800000 */
[----:B------:R-:W1:Y:S01]  /*46b0*/  S2UR UR7, SR_CgaCtaId ;  /* 0x00000000000779c3 */ /* 0x000e620000008800 */
[----:B------:R-:W-:Y:S01]  /*46c0*/  UMOV UR4, 0x40 ;  /* 0x0000004000047882 */ /* 0x000fe20000000000 */
[----:B------:R-:W-:Y:S01]  /*46d0*/  NOP ;  /* 0x0000000000007918 */ /* 0x000fe20000000000 */
[----:B------:R-:W-:Y:S01]  /*46e0*/  UMOV UR6, 0x400 ;  /* 0x0000040000067882 */ /* 0x000fe20000000000 */
[----:B-1----:R-:W-:Y:S02]  /*46f0*/  ULEA UR5, UR7, UR4, 0x18 ;  /* 0x0000000407057291 */ /* 0x002fe4000f8ec0ff */
[----:B------:R-:W-:-:S07]  /*4700*/  ULEA UR6, UR7, UR6, 0x18 ;  /* 0x0000000607067291 */ /* 0x000fce000f8ec0ff */
[----:B------:R-:W1:Y:S02]  /*4710*/  LDS.U8 R0, [UR5+0x1c] ;  /* 0x00001c05ff007984 */ /* 0x000e640008000000 */
[----:B-1----:R-:W-:-:S13]  /*4720*/  ISETP.NE.AND P0, PT, R0, RZ, PT ;  /* 0x000000ff0000720c */ /* 0x002fda0003f05270 */
[----:B------:R-:W-:Y:S05]  /*4730*/  @P0 BRA `(.L_x_89) ;  /* 0x0000000400080947 */ /* 0x000fea0003800000 */
[----:B------:R-:W-:Y:S02]  /*4740*/  UISETP.NE.U32.AND UP1, UPT, UR33, 0x1, UPT ;  /* 0x000000012100788c */ /* 0x000fe4000bf25070 */
[----:B------:R-:W-:-:S07]  /*4750*/  UIADD3 UR7, UPT, UPT, UR5, 0x8, URZ ;  /* 0x0000000805077890 */ /* 0x000fce000fffe0ff */
[----:B------:R-:W-:Y:S05]  /*4760*/  BRA.U !UP1, `(.L_x_90) ;  /* 0x00000001099c7547 */ /* 0x000fea000b800000 */
[----:B------:R-:W-:Y:S01]  /*4770*/  ELECT P0, URZ, PT ;  /* 0x0000000000ff782f */ /* 0x000fe20003800000 */
[----:B------:R-:W-:-:S12]  /*4780*/  BSSY B0, `(.L_x_90) ;  /* 0x0000025000007945 */ /* 0x000fd80003800000 */
[----:B------:R-:W-:Y:S05]  /*4790*/  @!P0 BRA `(.L_x_91) ;  /* 0x00000000008c8947 */ /* 0x000fea0003800000 */
[----:B------:R-:W-:-:S05]  /*47a0*/  UMOV UR4, 0x10 ;  /* 0x0000001000047882 */ /* 0x000fca0000000000 */
[----:B------:R-:W-:Y:S04]  /*47b0*/  DEPBAR.LE SB1, 0x36 ;  /* 0x00009d800000791a */ /* 0x000fe80000000000 */
[----:B------:R-:W1:Y:S02]  /*47c0*/  UTCATOMSWS.2CTA.FIND_AND_SET.ALIGN UP0, UR4, UR4 ;  /* 0x00000004000475e3 */ /* 0x000e640008200800 */
[----:B-1----:R-:W-:Y:S01]  /*47d0*/  MOV R10, UR4 ;  /* 0x00000004000a7c02 */ /* 0x002fe20008000f00 */
[----:B------:R-:W-:Y:S06]  /*47e0*/  BRA.U UP0, `(.L_x_92) ;  /* 0x0000000100187547 */ /* 0x000fec000b800000 */
.L_x_93:
[----:B------:R-:W-:Y:S05]  /*47f0*/  NANOSLEEP 0x64 ;  /* 0x000000640000795d */ /* 0x000fea0003800000 */
[----:B------:R-:W-:-:S05]  /*4800*/  UMOV UR4, 0x10 ;  /* 0x0000001000047882 */ /* 0x000fca0000000000 */
[----:B------:R-:W-:Y:S04]  /*4810*/  DEPBAR.LE SB1, 0x36 ;  /* 0x00009d800000791a */ /* 0x000fe80000000000 */
[----:B------:R-:W1:Y:S02]  /*4820*/  UTCATOMSWS.2CTA.FIND_AND_SET.ALIGN UP0, UR4, UR4 ;  /* 0x00000004000475e3 */ /* 0x000e640008200800 */
[----:B-1----:R-:W-:Y:S01]  /*4830*/  MOV R10, UR4 ;  /* 0x00000004000a7c02 */ /* 0x002fe20008000f00 */
[----:B------:R-:W-:Y:S05]  /*4840*/  BRA.U !UP0, `(.L_x_93) ;  /* 0xfffffffd08e87547 */ /* 0x000fea000b83ffff */
.L_x_92:
[----:B------:R-:W1:Y:S01]  /*4850*/  LDS R6, [UR5+0x10] ;  /* 0x00001005ff067984 */ /* 0x000e620008000800 */
[----:B------:R-:W-:Y:S01]  /*4860*/  IMAD.U32 R0, RZ, RZ, UR6 ;  /* 0x00000006ff007e24 */ /* 0x000fe2000f8e00ff */
[----:B------:R-:W-:-:S03]  /*4870*/  MOV R4, UR35 ;  /* 0x0000002300047c02 */ /* 0x000fc60008000f00 */
[----:B------:R-:W-:Y:S01]  /*4880*/  VIADD R0, R0, 0x310 ;  /* 0x0000031000007836 */ /* 0x000fe20000000000 */
[----:B-1----:R-:W-:-:S04]  /*4890*/  SHF.L.U32 R6, R6, 0x1f, RZ ;  /* 0x0000001f06067819 */ /* 0x002fc800000006ff */
[----:B------:R-:W1:Y:S02]  /*48a0*/  SYNCS.PHASECHK.TRANS64.TRYWAIT P0, [UR5+0x8], R6 ;  /* 0x00000806ff0075a7 */ /* 0x000e640008001105 */
[----:B-1----:R-:W-:Y:S05]  /*48b0*/  @P0 BRA `(.L_x_94) ;  /* 0x0000000000080947 */ /* 0x002fea0003800000 */
[----:B------:R-:W1:Y:S02]  /*48c0*/  SYNCS.PHASECHK.TRANS64.TRYWAIT P0, [UR5+0x8], R6 ;  /* 0x00000806ff0075a7 */ /* 0x000e640008001105 */
[----:B-1----:R-:W-:Y:S05]  /*48d0*/  @!P0 BRA `(.L_x_95) ;  /* 0x00000048009c8947 */ /* 0x002fea0003800000 */
.L_x_94:
[----:B------:R-:W-:Y:S01]  /*48e0*/  PRMT R4, R4, 0x654, R0 ;  /* 0x0000065404047816 */ /* 0x000fe20000000000 */
[----:B------:R-:W-:Y:S01]  /*48f0*/  HFMA2 R0, -RZ, RZ, 0, 5.9604644775390625e-08 ;  /* 0x00000001ff007431 */ /* 0x000fe200000001ff */
[----:B------:R-:W-:Y:S01]  /*4900*/  UPRMT UR4, UR35, 0x654, UR7 ;  /* 0x0000065423047896 */ /* 0x000fe20008000007 */
[----:B------:R-:W-:Y:S02]  /*4910*/  IMAD.MOV.U32 R8, RZ, RZ, 0xffff ;  /* 0x0000ffffff087424 */ /* 0x000fe400078e00ff */
[----:B-1----:R-:W-:Y:S02]  /*4920*/  IMAD.MOV.U32 R6, RZ, RZ, 0x4 ;  /* 0x00000004ff067424 */ /* 0x002fe400078e00ff */
[----:B------:R-:W-:Y:S01]  /*4930*/  IMAD.SHL.U32 R9, R10, 0x20, RZ ;  /* 0x000000200a097824 */ /* 0x000fe200078e00ff */
[----:B------:R-:W-:Y:S02]  /*4940*/  MOV R5, UR4 ;  /* 0x0000000400057c02 */ /* 0x000fe40008000f00 */
[-C--:B------:R-:W-:Y:S01]  /*4950*/  SHF.L.U32 R8, R8, R10.reuse, RZ ;  /* 0x0000000a08087219 */ /* 0x080fe200000006ff */
[----:B------:R1:W-:Y:S01]  /*4960*/  SYNCS.ARRIVE.TRANS64.RED RZ, [UR4], R6 ;  /* 0x00000006ffff79a7 */ /* 0x0003e20008000404 */
[----:B------:R-:W-:Y:S01]  /*4970*/  SHF.L.U32 R7, R0, R10, RZ ;  /* 0x0000000a00077219 */ /* 0x000fe200000006ff */
[----:B------:R1:W-:Y:S04]  /*4980*/  STS [UR6+0x310], R9 ;  /* 0x00031009ff007988 */ /* 0x0003e80008000806 */
[----:B------:R1:W-:Y:S04]  /*4990*/  STAS [R4.64], R10 ;  /* 0x0000000a04007dbd */ /* 0x0003e8000c0008ff */
[----:B------:R1:W-:Y:S04]  /*49a0*/  ATOMS.OR RZ, [UR5+0x14], R8 ;  /* 0x00001408ffff798c */ /* 0x0003e8000b000005 */
[----:B------:R1:W-:Y:S04]  /*49b0*/  ATOMS.OR RZ, [UR5+0x18], R7 ;  /* 0x00001807ffff798c */ /* 0x0003e8000b000005 */
[----:B------:R1:W-:Y:S02]  /*49c0*/  ATOMS.XOR RZ, [UR5+0x10], R0 ;  /* 0x00001000ffff798c */ /* 0x0003e4000b800005 */
.L_x_91:
[----:B------:R-:W-:Y:S05]  /*49d0*/  BSYNC B0 ;  /* 0x0000000000007941 */ /* 0x000fea0003800000 */
.L_x_90:
[----:B------:R-:W-:Y:S05]  /*49e0*/  BRA.U UP1, `(.L_x_96) ;  /* 0x00000001016c7547 */ /* 0x000fea000b800000 */
[----:B------:R-:W-:-:S03]  /*49f0*/  UMOV UR4, 0xffffffff ;  /* 0xffffffff00047882 */ /* 0x000fc60000000000 */
[----:B------:R-:W-:Y:S05]  /*4a00*/  BRA.DIV UR4, `(.L_x_97) ;  /* 0x0000004a04687947 */ /* 0x000fea000b800000 */
[----:B------:R-:W-:-:S13]  /*4a10*/  ELECT P0, URZ, PT ;  /* 0x0000000000ff782f */ /* 0x000fda0003800000 */
.L_x_227:
[----:B------:R-:W-:Y:S05]  /*4a20*/  @!P0 BRA `(.L_x_96) ;  /* 0x00000000005c8947 */ /* 0x000fea0003800000 */
[----:B-1----:R-:W1:Y:S02]  /*4a30*/  LDS R4, [UR5+0x10] ;  /* 0x00001005ff047984 */ /* 0x002e640008000800 */
[----:B-1----:R-:W-:-:S04]  /*4a40*/  SHF.L.U32 R4, R4, 0x1f, RZ ;  /* 0x0000001f04047819 */ /* 0x002fc800000006ff */
[----:B------:R-:W1:Y:S02]  /*4a50*/  SYNCS.PHASECHK.TRANS64.TRYWAIT P0, [UR5+0x8], R4 ;  /* 0x00000804ff0075a7 */ /* 0x000e640008001105 */
[----:B-1----:R-:W-:Y:S05]  /*4a60*/  @P0 BRA `(.L_x_98) ;  /* 0x0000000000080947 */ /* 0x002fea0003800000 */
[----:B------:R-:W1:Y:S02]  /*4a70*/  SYNCS.PHASECHK.TRANS64.TRYWAIT P0, [UR5+0x8], R4 ;  /* 0x00000804ff0075a7 */ /* 0x000e640008001105 */
[----:B-1----:R-:W-:Y:S05]  /*4a80*/  @!P0 BRA `(.L_x_99) ;  /* 0x00000048006c8947 */ /* 0x002fea0003800000 */
.L_x_98:
[----:B------:R-:W2:Y:S01]  /*4a90*/  LDS R6, [UR6+0x310] ;  /* 0x00031006ff067984 */ /* 0x000ea20008000800 */
[----:B-1----:R-:W-:Y:S02]  /*4aa0*/  HFMA2 R0, -RZ, RZ, 0, 5.9604644775390625e-08 ;  /* 0x00000001ff007431 */ /* 0x002fe400000001ff */
[----:B------:R-:W-:Y:S01]  /*4ab0*/  IMAD.MOV.U32 R4, RZ, RZ, 0xffff ;  /* 0x0000ffffff047424 */ /* 0x000fe200078e00ff */
[----:B------:R-:W-:Y:S01]  /*4ac0*/  UPRMT UR4, UR35, 0x654, UR7 ;  /* 0x0000065423047896 */ /* 0x000fe20008000007 */
[----:B--2---:R-:W-:-:S03]  /*4ad0*/  IMAD.SHL.U32 R5, R6, 0x20, RZ ;  /* 0x0000002006057824 */ /* 0x004fc600078e00ff */
[-C--:B------:R-:W-:Y:S02]  /*4ae0*/  SHF.L.U32 R4, R4, R6.reuse, RZ ;  /* 0x0000000604047219 */ /* 0x080fe400000006ff */
[----:B------:R-:W-:Y:S01]  /*4af0*/  SHF.L.U32 R6, R0, R6, RZ ;  /* 0x0000000600067219 */ /* 0x000fe200000006ff */
[----:B------:R2:W-:Y:S04]  /*4b00*/  STS [UR6+0x310], R5 ;  /* 0x00031005ff007988 */ /* 0x0005e80008000806 */
[----:B------:R2:W-:Y:S04]  /*4b10*/  ATOMS.OR RZ, [UR5+0x14], R4 ;  /* 0x00001404ffff798c */ /* 0x0005e8000b000005 */
[----:B------:R2:W-:Y:S01]  /*4b20*/  ATOMS.OR RZ, [UR5+0x18], R6 ;  /* 0x00001806ffff798c */ /* 0x0005e2000b000005 */
[----:B------:R-:W-:Y:S03]  /*4b30*/  SYNCS.ARRIVE.TRANS64.RED.A1T0 RZ, [UR4], RZ ;  /* 0x000000ffffff79a7 */ /* 0x000fe60008100404 */
[----:B------:R2:W-:Y:S01]  /*4b40*/  ATOMS.XOR RZ, [UR5+0x10], R0 ;  /* 0x00001000ffff798c */ /* 0x0005e2000b800005 */
[----:B------:R-:W-:Y:S05]  /*4b50*/  BRA `(.L_x_96) ;  /* 0x0000000000107947 */ /* 0x000fea0003800000 */
.L_x_89:
[----:B------:R-:W-:Y:S02]  /*4b60*/  MOV R0, 0xffffffff ;  /* 0xffffffff00007802 */ /* 0x000fe40000000f00 */
[----:B------:R-:W-:-:S03]  /*4b70*/  MOV R4, 0x4ba0 ;  /* 0x00004ba000047802 */ /* 0x000fc60000000f00 */
[----:B------:R1:W-:Y:S04]  /*4b80*/  STS [UR6+0x310], R0 ;  /* 0x00031000ff007988 */ /* 0x0003e80008000806 */
[----:B-1---5:R-:W-:Y:S05]  /*4b90*/  CALL.REL.NOINC `($__internal_1_$__cuda_sm10x_tcgen05_guardrail_trap_phase_invalid_during_alloc) ;  /* 0x0000004c00747944 */ /* 0x022fea0003c00000 */
.L_x_96:
[----:B------:R-:W-:Y:S05]  /*4ba0*/  WARPSYNC.ALL ;  /* 0x0000000000007948 */ /* 0x000fea0003800000 */
[----:B------:R-:W3:Y:S01]  /*4bb0*/  S2UR UR4, SR_CgaCtaId ;  /* 0x00000000000479c3 */ /* 0x000ee20000008800 */
[----:B------:R-:W-:Y:S01]  /*4bc0*/  UMOV UR17, 0x400 ;  /* 0x0000040000117882 */ /* 0x000fe20000000000 */
[----:B------:R-:W-:-:S06]  /*4bd0*/  NOP ;  /* 0x0000000000007918 */ /* 0x000fcc0000000000 */
[----:B------:R-:W-:Y:S06]  /*4be0*/  BAR.ARV 0x6, 0xa0 ;  /* 0x0182800000007b1d */ /* 0x000fec0000002000 */
[----:B------:R-:W4:Y:S01]  /*4bf0*/  LDCU UR6, c[0x0][0x38c] ;  /* 0x00007180ff0677ac */ /* 0x000f220008000800 */
[----:B------:R-:W-:Y:S01]  /*4c00*/  LOP3.LUT R3, R3, 0xffff, RZ, 0xc0, !PT ;  /* 0x0000ffff03037812 */ /* 0x000fe200078ec0ff */
[----:B-1----:R-:W-:Y:S01]  /*4c10*/  IMAD.MOV.U32 R9, RZ, RZ, 0x1 ;  /* 0x00000001ff097424 */ /* 0x002fe200078e00ff */
[----:B------:R-:W-:Y:S01]  /*4c20*/  LOP3.LUT R2, R2, 0xffff, RZ, 0xc0, !PT ;  /* 0x0000ffff02027812 */ /* 0x000fe200078ec0ff */
[----:B------:R-:W-:Y:S01]  /*4c30*/  IMAD.MOV.U32 R8, RZ, RZ, RZ ;  /* 0x000000ffff087224 */ /* 0x000fe200078e00ff */
[----:B------:R-:W-:Y:S01]  /*4c40*/  R2UR UR20, R3 ;  /* 0x00000000031472ca */ /* 0x000fe200000e0000 */
[----:B------:R-:W-:Y:S01]  /*4c50*/  UMOV UR24, URZ ;  /* 0x000000ff00187c82 */ /* 0x000fe20008000000 */
[----:B------:R-:W-:-:S02]  /*4c60*/  R2UR UR30, R2 ;  /* 0x00000000021e72ca */ /* 0x000fc400000e0000 */
[----:B------:R-:W-:Y:S01]  /*4c70*/  CS2R R2, SRZ ;  /* 0x0000000000027805 */ /* 0x000fe2000001ff00 */
[----:B------:R-:W-:Y:S01]  /*4c80*/  UMOV UR15, URZ ;  /* 0x000000ff000f7c82 */ /* 0x000fe20008000000 */
[----:B---3--:R-:W-:Y:S01]  /*4c90*/  ULEA UR17, UR4, UR17, 0x18 ;  /* 0x0000001104117291 */ /* 0x008fe2000f8ec0ff */
[----:B------:R-:W-:Y:S01]  /*4ca0*/  UMOV UR14, URZ ;  /* 0x000000ff000e7c82 */ /* 0x000fe20008000000 */
[----:B------:R-:W-:Y:S02]  /*4cb0*/  UISETP.NE.AND UP3, UPT, UR33, URZ, UPT ;  /* 0x000000ff2100728c */ /* 0x000fe4000bf65270 */
[----:B------:R-:W-:Y:S02]  /*4cc0*/  UIADD3 UR5, UPT, UPT, UR17, 0x2600, URZ ;  /* 0x0000260011057890 */ /* 0x000fe4000fffe0ff */
[----:B------:R-:W-:-:S03]  /*4cd0*/  UIADD3 UR4, UPT, UPT, UR17, 0x26600, URZ ;  /* 0x0002660011047890 */ /* 0x000fc6000fffe0ff */
[----:B--2---:R-:W1:Y:S01]  /*4ce0*/  LDS R0, [UR17+0x310] ;  /* 0x00031011ff007984 */ /* 0x004e620008000800 */
[----:B----4-:R-:W-:Y:S02]  /*4cf0*/  UIADD3 UR6, UPT, UPT, UR6, 0x3f, URZ ;  /* 0x0000003f06067890 */ /* 0x010fe4000fffe0ff */
[----:B------:R-:W-:Y:S02]  /*4d00*/  USHF.R.U32.HI UR5, URZ, 0x4, UR5 ;  /* 0x00000004ff057899 */ /* 0x000fe40008011605 */
[----:B------:R-:W-:Y:S02]  /*4d10*/  USHF.R.S32.HI UR25, URZ, 0x1f, UR6 ;  /* 0x0000001fff197899 */ /* 0x000fe40008011406 */
[----:B------:R-:W-:Y:S02]  /*4d20*/  USHF.R.U32.HI UR4, URZ, 0x4, UR4 ;  /* 0x00000004ff047899 */ /* 0x000fe40008011604 */
[----:B------:R-:W-:Y:S02]  /*4d30*/  ULEA.HI UR25, UR25, UR6, URZ, 0x6 ;  /* 0x0000000619197291 */ /* 0x000fe4000f8f30ff */
[----:B------:R-:W-:-:S02]  /*4d40*/  ULOP3.LUT UR5, UR5, 0x3fff, URZ, 0xc0, !UPT ;  /* 0x00003fff05057892 */ /* 0x000fc4000f8ec0ff */
[----:B------:R-:W-:Y:S02]  /*4d50*/  USHF.R.S32.HI UR25, URZ, 0x6, UR25 ;  /* 0x00000006ff197899 */ /* 0x000fe40008011419 */
[----:B------:R-:W-:Y:S02]  /*4d60*/  ULOP3.LUT UR22, UR4, 0x3fff, URZ, 0xc0, !UPT ;  /* 0x00003fff04167892 */ /* 0x000fe4000f8ec0ff */
[----:B------:R-:W-:Y:S02]  /*4d70*/  UISETP.LT.AND UP0, UPT, UR25, 0x1, UPT ;  /* 0x000000011900788c */ /* 0x000fe4000bf01270 */
[----:B------:R-:W-:Y:S02]  /*4d80*/  ULOP3.LUT UR21, UR5, 0x10000, URZ, 0xfc, !UPT ;  /* 0x0001000005157892 */ /* 0x000fe4000f8efcff */
[----:B------:R-:W-:Y:S02]  /*4d90*/  ULOP3.LUT UR22, UR22, 0x10000, URZ, 0xfc, !UPT ;  /* 0x0001000016167892 */ /* 0x000fe4000f8efcff */
[----:B------:R-:W-:Y:S01]  /*4da0*/  USEL UR31, UR25, 0x1, !UP0 ;  /* 0x00000001191f7887 */ /* 0x000fe2000c000000 */
[----:B------:R-:W-:Y:S01]  /*4db0*/  UMOV UR28, 0x0 ;  /* 0x00000000001c7882 */ /* 0x000fe20000000000 */
[----:B------:R-:W-:Y:S01]  /*4dc0*/  UMOV UR29, 0x8100490 ;  /* 0x08100490001d7882 */ /* 0x000fe20000000000 */
[----:B------:R-:W-:Y:S01]  /*4dd0*/  UMOV UR26, 0x0 ;  /* 0x00000000001a7882 */ /* 0x000fe20000000000 */
[----:B------:R-:W-:Y:S01]  /*4de0*/  UMOV UR27, 0x8100490 ;  /* 0x08100490001b7882 */ /* 0x000fe20000000000 */
[----:B-1----:R-:W-:-:S15]  /*4df0*/  R2UR UR32, R0 ;  /* 0x00000000002072ca */ /* 0x002fde00000e0000 */
.L_x_107:
[C---:B------:R-:W-:Y:S02]  /*4e00*/  LEA R0, R8.reuse, UR17, 0x3 ;  /* 0x0000001108007c11 */ /* 0x040fe4000f8e18ff */
[----:B------:R-:W-:Y:S02]  /*4e10*/  SHF.L.U32 R4, R3, 0x1f, RZ ;  /* 0x0000001f03047819 */ /* 0x000fe400000006ff */
[----:B------:R-:W-:Y:S02]  /*4e20*/  LEA R5, R8, UR17, 0x4 ;  /* 0x0000001108057c11 */ /* 0x000fe4000f8e20ff */
[----:B------:R-:W1:Y:S02]  /*4e30*/  SYNCS.PHASECHK.TRANS64.TRYWAIT P0, [R0+URZ+0x260], R4 ;  /* 0x00026004000075a7 */ /* 0x000e6400080011ff */
[----:B-1-3--:R-:W-:Y:S05]  /*4e40*/  @!P0 BRA `(.L_x_100) ;  /* 0x0000004400948947 */ /* 0x00afea0003800000 */
.L_x_228:
[----:B-1----:R-:W1:Y:S01]  /*4e50*/  LDS.128 R4, [R5+0x2f0] ;  /* 0x0002f00005047984 */ /* 0x002e620000000c00 */
[----:B------:R-:W-:Y:S02]  /*4e60*/  VIADD R0, R0, 0x270 ;  /* 0x0000027000007836 */ /* 0x000fe40000000000 */
[----:B------:R-:W-:Y:S01]  /*4e70*/  VIADD R8, R8, 0x1 ;  /* 0x0000000108087836 */ /* 0x000fe20000000000 */
[----:B------:R-:W-:Y:S01]  /*4e80*/  @!PT LDS RZ, [RZ] ;  /* 0x00000000fffff984 */ /* 0x000fe20000000800 */
[----:B------:R-:W-:Y:S01]  /*4e90*/  @!PT LDS RZ, [RZ] ;  /* 0x00000000fffff984 */ /* 0x000fe20000000800 */
[----:B------:R-:W-:Y:S01]  /*4ea0*/  @!PT LDS RZ, [RZ] ;  /* 0x00000000fffff984 */ /* 0x000fe20000000800 */
[----:B------:R-:W-:Y:S01]  /*4eb0*/  @!PT LDS RZ, [RZ] ;  /* 0x00000000fffff984 */ /* 0x000fe20000000800 */
[----:B------:R2:W-:Y:S06]  /*4ec0*/  MEMBAR.ALL.CTA ;  /* 0x0000000000007992 */ /* 0x0005ec0000008000 */
[----:B--2---:R-:W2:Y:S01]  /*4ed0*/  FENCE.VIEW.ASYNC.S ;  /* 0x00000000000073c6 */ /* 0x004ea20000000000 */
[----:B------:R-:W-:-:S04]  /*4ee0*/  PRMT R0, RZ, 0x654, R0 ;  /* 0x00000654ff007816 */ /* 0x000fc80000000000 */
[----:B--2---:R2:W-:Y:S01]  /*4ef0*/  SYNCS.ARRIVE.TRANS64.RED.A1T0 RZ, [R0+URZ], RZ ;  /* 0x000000ff00ff79a7 */ /* 0x0045e200081004ff */
[----:B-1----:R-:W-:Y:S01]  /*4f00*/  LOP3.LUT P1, RZ, R6, 0x1, RZ, 0xc0, !PT ;  /* 0x0000000106ff7812 */ /* 0x002fe2000782c0ff */
[----:B--2---:R-:W-:-:S12]  /*4f10*/  BRA.U UP3, `(.L_x_101) ;  /* 0x0000000103e07547 */ /* 0x004fd8000b800000 */
[----:B------:R-:W1:Y:S01]  /*4f20*/  LDCU UR4, c[0x0][0x38c] ;  /* 0x00007180ff0477ac */ /* 0x000e620008000800 */
[----:B------:R-:W-:Y:S02]  /*4f30*/  PLOP3.LUT P2, PT, PT, PT, PT, 0x80, 0x8 ;  /* 0x000000000008781c */ /* 0x000fe40003f4f070 */
[----:B------:R-:W-:Y:S01]  /*4f40*/  SHF.L.U32 R4, R9, 0x1f, RZ ;  /* 0x0000001f09047819 */ /* 0x000fe200000006ff */
[----:B------:R-:W-:Y:S02]  /*4f50*/  ULEA UR23, UR24, UR17, 0x3 ;  /* 0x0000001118177291 */ /* 0x000fe4000f8e18ff */
[----:B------:R-:W-:Y:S02]  /*4f60*/  ULEA UR18, UR24, UR32, 0x5 ;  /* 0x0000002018127291 */ /* 0x000fe4000f8e28ff */
[----:B-1----:R-:W-:-:S06]  /*4f70*/  UISETP.GE.AND UP0, UPT, UR4, 0x1, UPT ;  /* 0x000000010400788c */ /* 0x002fcc000bf06270 */
[----:B------:R-:W-:-:S05]  /*4f80*/  PLOP3.LUT P0, PT, PT, PT, UP0, 0x80, 0x8 ;  /* 0x000000000008781c */ /* 0x000fca0003f0f008 */
[----:B------:R-:W-:-:S08]  /*4f90*/  @UP0 ULEA UR4, UR15, UR17, 0x3 ;  /* 0x000000110f040291 */ /* 0x000fd0000f8e18ff */
[----:B------:R-:W-:-:S04]  /*4fa0*/  @P0 SHF.L.U32 R0, R2, 0x1f, RZ ;  /* 0x0000001f02000819 */ /* 0x000fc800000006ff */
[----:B------:R1:W2:Y:S01]  /*4fb0*/  @P0 SYNCS.PHASECHK.TRANS64.TRYWAIT P2, [UR4], R0 ;  /* 0x00000000ff0005a7 */ /* 0x0002a20008041104 */
[----:B------:R-:W3:Y:S02]  /*4fc0*/  SYNCS.PHASECHK.TRANS64.TRYWAIT P0, [UR23+0x2a0], R4 ;  /* 0x0002a004ff0075a7 */ /* 0x000ee40008001117 */
[----:B-123--:R-:W-:Y:S05]  /*4fd0*/  @!P0 BRA `(.L_x_102) ;  /* 0x0000004400448947 */ /* 0x00efea0003800000 */
.L_x_230:
[----:B------:R-:W-:Y:S01]  /*4fe0*/  UMOV UR19, UR14 ;  /* 0x0000000e00137c82 */ /* 0x000fe20008000000 */
[----:B------:R-:W-:Y:S05]  /*4ff0*/  BRA.U !UP0, `(.L_x_103) ;  /* 0x0000000108987547 */ /* 0x000fea000b800000 */
[----:B------:R-:W-:Y:S02]  /*5000*/  UIADD3 UR19, UPT, UPT, UR31, UR14, URZ ;  /* 0x0000000e1f137290 */ /* 0x000fe4000fffe0ff */
[----:B------:R-:W-:Y:S01]  /*5010*/  UPLOP3.LUT UP2, UPT, UPT, UPT, UPT, 0x40, 0x4 ;  /* 0x000000000004789c */ /* 0x000fe20003f4e870 */
[----:B------:R-:W-:Y:S01]  /*5020*/  UMOV UR16, UR25 ;  /* 0x0000001900107c82 */ /* 0x000fe20008000000 */
[----:B------:R-:W-:-:S09]  /*5030*/  UMOV UR6, UR15 ;  /* 0x0000000f00067c82 */ /* 0x000fd20008000000 */
.L_x_106:
[----:B--2---:R-:W-:Y:S01]  /*5040*/  ULEA UR5, UR6, UR17, 0x3 ;  /* 0x0000001106057291 */ /* 0x004fe2000f8e18ff */
[----:B---3--:R-:W-:Y:S11]  /*5050*/  @P2 BRA `(.L_x_104) ;  /* 0x00000000000c2947 */ /* 0x008ff60003800000 */
[----:B-1----:R-:W-:Y:S04]  /*5060*/  SHF.L.U32 R4, R2, 0x1f, RZ ;  /* 0x0000001f02047819 */ /* 0x002fe800000006ff */
[----:B------:R-:W1:Y:S02]  /*5070*/  SYNCS.PHASECHK.TRANS64.TRYWAIT P0, [UR5], R4 ;  /* 0x00000004ff0075a7 */ /* 0x000e640008001105 */
[----:B-1----:R-:W-:Y:S05]  /*5080*/  @!P0 BRA `(.L_x_105) ;  /* 0x0000004400308947 */ /* 0x002fea0003800000 */
.L_x_104:
[----:B------:R-:W-:Y:S01]  /*5090*/  UISETP.NE.AND UP0, UPT, UR16, 0x1, UPT ;  /* 0x000000011000788c */ /* 0x000fe2000bf05270 */
[----:B------:R-:W-:Y:S01]  /*50a0*/  PLOP3.LUT P2, PT, PT, PT, PT, 0x80, 0x8 ;  /* 0x000000000008781c */ /* 0x000fe20003f4f070 */
[----:B------:R-:W-:Y:S02]  /*50b0*/  UIADD3 UR4, UPT, UPT, UR6, 0x1, URZ ;  /* 0x0000000106047890 */ /* 0x000fe4000fffe0ff */
[----:B------:R-:W-:Y:S02]  /*50c0*/  ULEA UR12, UR6, UR22, 0x7 ;  /* 0x00000016060c7291 */ /* 0x000fe4000f8e38ff */
[----:B------:R-:W-:Y:S01]  /*50d0*/  UISETP.NE.AND UP1, UPT, UR4, 0x24, UPT ;  /* 0x000000240400788c */ /* 0x000fe2000bf25270 */
[----:B------:R-:W-:Y:S01]  /*50e0*/  PLOP3.LUT P0, PT, PT, PT, UP0, 0x80, 0x8 ;  /* 0x000000000008781c */ /* 0x000fe20003f0f008 */
[----:B------:R-:W-:Y:S02]  /*50f0*/  UIADD3 UR10, UPT, UPT, UR12, 0x2, URZ ;  /* 0x000000020c0a7890 */ /* 0x000fe4000fffe0ff */
[----:B------:R-:W-:Y:S02]  /*5100*/  USEL UR7, URZ, 0x1, UP1 ;  /* 0x00000001ff077887 */ /* 0x000fe40008800000 */
[----:B------:R-:W-:Y:S02]  /*5110*/  USEL UR15, UR4, URZ, UP1 ;  /* 0x000000ff040f7287 */ /* 0x000fe40008800000 */
[----:B------:R-:W-:Y:S02]  /*5120*/  UIADD3 UR14, UPT, UPT, UR14, 0x1, URZ ;  /* 0x000000010e0e7890 */ /* 0x000fe4000fffe0ff */
[----:B------:R-:W-:Y:S01]  /*5130*/  @UP0 ULEA UR4, UR15, UR17, 0x3 ;  /* 0x000000110f040291 */ /* 0x000fe2000f8e18ff */
[----:B------:R-:W-:Y:S01]  /*5140*/  LOP3.LUT R2, R2, UR7, RZ, 0x3c, !PT ;  /* 0x0000000702027c12 */ /* 0x000fe2000f8e3cff */
[----:B------:R-:W-:Y:S01]  /*5150*/  UIADD3 UR7, UPT, UPT, UR5, 0x120, URZ ;  /* 0x0000012005077890 */ /* 0x000fe2000fffe0ff */
[----:B------:R-:W-:Y:S02]  /*5160*/  UMOV UR13, 0x80004020 ;  /* 0x80004020000d7882 */ /* 0x000fe40000000000 */
[----:B-1----:R-:W-:Y:S01]  /*5170*/  @P0 SHF.L.U32 R0, R2, 0x1f, RZ ;  /* 0x0000001f02000819 */ /* 0x002fe200000006ff */
[----:B------:R-:W-:Y:S01]  /*5180*/  UMOV UR5, 0x80004020 ;  /* 0x8000402000057882 */ /* 0x000fe20000000000 */
[----:B------:R-:W-:Y:S01]  /*5190*/  UMOV UR11, 0x80004020 ;  /* 0x80004020000b7882 */ /* 0x000fe20000000000 */
[----:B------:R-:W-:Y:S01]  /*51a0*/  UMOV UR9, 0x80004020 ;  /* 0x8000402000097882 */ /* 0x000fe20000000000 */
[----:B------:R2:W3:Y:S01]  /*51b0*/  @P0 SYNCS.PHASECHK.TRANS64.TRYWAIT P2, [UR4], R0 ;  /* 0x00000000ff0005a7 */ /* 0x0004e20008041104 */
[----:B------:R-:W-:Y:S02]  /*51c0*/  ULEA UR4, UR6, UR21, 0x8 ;  /* 0x0000001506047291 */ /* 0x000fe4000f8e40ff */
[----:B------:R-:W-:Y:S02]  /*51d0*/  UISETP.NE.AND UP0, UPT, UR14, UR19, UPT ;  /* 0x000000130e00728c */ /* 0x000fe4000bf05270 */
[----:B------:R-:W-:Y:S02]  /*51e0*/  UIADD3 UR8, UPT, UPT, UR4, 0x2, URZ ;  /* 0x0000000204087890 */ /* 0x000fe4000fffe0ff */
[----:B------:R-:W-:Y:S01]  /*51f0*/  UIADD3 UR16, UPT, UPT, UR16, -0x1, URZ ;  /* 0xffffffff10107890 */ /* 0x000fe2000fffe0ff */
[----:B------:R-:W-:Y:S02]  /*5200*/  UMOV UR6, UR15 ;  /* 0x0000000f00067c82 */ /* 0x000fe40008000000 */
[----:B------:R2:W-:Y:S01]  /*5210*/  UTCQMMA.2CTA gdesc[UR4], gdesc[UR12], tmem[UR18], tmem[UR28], idesc[UR29], UP2 ;  /* 0x00ff1c0c040075ea */ /* 0x0005e20009200312 */
[----:B------:R-:W-:Y:S03]  /*5220*/  UPLOP3.LUT UP2, UPT, UPT, UPT, UPT, 0x80, 0x8 ;  /* 0x000000000008789c */ /* 0x000fe60003f4f070 */
[----:B------:R2:W-:Y:S01]  /*5230*/  UTCQMMA.2CTA gdesc[UR8], gdesc[UR10], tmem[UR18], tmem[UR26], idesc[UR27], UPT ;  /* 0x00ff1a0a080075ea */ /* 0x0005e2000ba00312 */
[----:B------:R2:W-:Y:S01]  /*5240*/  UTCBAR.2CTA.MULTICAST [UR7], URZ, UR20 ;  /* 0x000000ff070073e9 */ /* 0x0005e20008200814 */
[----:B------:R-:W-:Y:S06]  /*5250*/  BRA.U UP0, `(.L_x_106) ;  /* 0xfffffffd00787547 */ /* 0x000fec000b83ffff */
.L_x_103:
[----:B--2---:R-:W-:Y:S01]  /*5260*/  UIADD3 UR4, UPT, UPT, UR23, 0x280, URZ ;  /* 0x0000028017047890 */ /* 0x004fe2000fffe0ff */
[----:B------:R-:W-:-:S08]  /*5270*/  UMOV UR14, UR19 ;  /* 0x00000013000e7c82 */ /* 0x000fd00008000000 */
[----:B------:R2:W-:Y:S01]  /*5280*/  UTCBAR.2CTA.MULTICAST [UR4], URZ, UR30 ;  /* 0x000000ff040073e9 */ /* 0x0005e2000820081e */
[----:B------:R-:W-:Y:S02]  /*5290*/  NOP ;  /* 0x0000000000007918 */ /* 0x000fe40000000000 */
.L_x_101:
[----:B--2---:R-:W-:Y:S01]  /*52a0*/  UIADD3 UR4, UPT, UPT, UR24, 0x1, URZ ;  /* 0x0000000118047890 */ /* 0x004fe2000fffe0ff */
[----:B------:R-:W-:-:S03]  /*52b0*/  ISETP.NE.AND P0, PT, R8, 0x2, PT ;  /* 0x000000020800780c */ /* 0x000fc60003f05270 */
[----:B------:R-:W-:Y:S01]  /*52c0*/  UISETP.NE.AND UP0, UPT, UR4, 0x4, UPT ;  /* 0x000000040400788c */ /* 0x000fe2000bf05270 */
[----:B-1----:R-:W-:Y:S02]  /*52d0*/  SEL R0, RZ, 0x1, P0 ;  /* 0x00000001ff007807 */ /* 0x002fe40000000000 */
[----:B------:R-:W-:Y:S01]  /*52e0*/  SEL R8, R8, RZ, P0 ;  /* 0x000000ff08087207 */ /* 0x000fe20000000000 */
[----:B------:R-:W-:Y:S01]  /*52f0*/  USEL UR5, URZ, 0x1, UP0 ;  /* 0x00000001ff057887 */ /* 0x000fe20008000000 */
[----:B------:R-:W-:Y:S01]  /*5300*/  LOP3.LUT R3, R3, R0, RZ, 0x3c, !PT ;  /* 0x0000000003037212 */ /* 0x000fe200078e3cff */
[----:B------:R-:W-:-:S04]  /*5310*/  USEL UR24, UR4, URZ, UP0 ;  /* 0x000000ff04187287 */ /* 0x000fc80008000000 */
[----:B------:R-:W-:Y:S01]  /*5320*/  LOP3.LUT R9, R9, UR5, RZ, 0x3c, !PT ;  /* 0x0000000509097c12 */ /* 0x000fe2000f8e3cff */
[----:B------:R-:W-:Y:S07]  /*5330*/  @P1 BRA `(.L_x_107) ;  /* 0xfffffff800b01947 */ /* 0x000fee000383ffff */
[----:B------:R-:W1:Y:S01]  /*5340*/  S2UR UR8, SR_CgaCtaId ;  /* 0x00000000000879c3 */ /* 0x000e620000008800 */
[----:B------:R-:W-:Y:S01]  /*5350*/  ELECT P0, URZ, PT ;  /* 0x0000000000ff782f */ /* 0x000fe20003800000 */
[----:B------:R-:W-:Y:S01]  /*5360*/  HFMA2 R0, -RZ, RZ, 0, 5.9604644775390625e-08 ;  /* 0x00000001ff007431 */ /* 0x000fe200000001ff */
[----:B------:R-:W-:-:S05]  /*5370*/  UMOV UR4, 0x40 ;  /* 0x0000004000047882 */ /* 0x000fca0000000000 */
[----:B------:R-:W-:Y:S01]  /*5380*/  UVIRTCOUNT.DEALLOC.SMPOOL 0x80 ;  /* 0x000000800000784c */ /* 0x000fe20000000000 */
[----:B------:R-:W-:Y:S02]  /*5390*/  UISETP.NE.AND UP1, UPT, UR33, URZ, UPT ;  /* 0x000000ff2100728c */ /* 0x000fe4000bf25270 */
[----:B-1----:R-:W-:-:S09]  /*53a0*/  ULEA UR8, UR8, UR4, 0x18 ;  /* 0x0000000408087291 */ /* 0x002fd2000f8ec0ff */
[----:B------:R1:W-:Y:S01]  /*53b0*/  @P0 STS.U8 [UR8+0x1c], R0 ;  /* 0x00001c00ff000988 */ /* 0x0003e20008000008 */
[----:B------:R-:W-:Y:S05]  /*53c0*/  BRA.U UP1, `(.L_x_108) ;  /* 0x0000000101a07547 */ /* 0x000fea000b800000 */
[----:B------:R-:W-:Y:S01]  /*53d0*/  UIADD3 UR7, UPT, UPT, UR17, 0x2a0, URZ ;  /* 0x000002a011077890 */ /* 0x000fe2000fffe0ff */
[----:B------:R-:W-:-:S03]  /*53e0*/  SHF.L.U32 R2, R9, 0x1f, RZ ;  /* 0x0000001f09027819 */ /* 0x000fc600000006ff */
[----:B------:R-:W-:-:S09]  /*53f0*/  ULEA UR4, UR24, UR7, 0x3 ;  /* 0x0000000718047291 */ /* 0x000fd2000f8e18ff */
[----:B------:R-:W2:Y:S02]  /*5400*/  SYNCS.PHASECHK.TRANS64.TRYWAIT P0, [UR4], R2 ;  /* 0x00000002ff0075a7 */ /* 0x000ea40008001104 */
[----:B--2---:R-:W-:Y:S05]  /*5410*/  @!P0 BRA `(.L_x_109) ;  /* 0x0000004000648947 */ /* 0x004fea0003800000 */
.L_x_233:
        /* <DEDUP_REMOVED lines=9> */
.L_x_235:
        /* <DEDUP_REMOVED lines=9> */
.L_x_237:
[----:B------:R-:W-:-:S04]  /*5540*/  UIADD3 UR4, UPT, UPT, UR4, 0x1, URZ ;  /* 0x0000000104047890 */ /* 0x000fc8000fffe0ff */
[----:B------:R-:W-:-:S04]  /*5550*/  UISETP.NE.AND UP0, UPT, UR4, 0x4, UPT ;  /* 0x000000040400788c */ /* 0x000fc8000bf05270 */
[----:B------:R-:W-:Y:S02]  /*5560*/  USEL UR5, URZ, 0x1, UP0 ;  /* 0x00000001ff057887 */ /* 0x000fe40008000000 */
[----:B------:R-:W-:-:S04]  /*5570*/  USEL UR4, UR4, URZ, UP0 ;  /* 0x000000ff04047287 */ /* 0x000fc80008000000 */
[----:B------:R-:W-:Y:S01]  /*5580*/  ULEA UR4, UR4, UR7, 0x3 ;  /* 0x0000000704047291 */ /* 0x000fe2000f8e18ff */
[----:B------:R-:W-:-:S04]  /*5590*/  LOP3.LUT R2, R2, UR5, RZ, 0x3c, !PT ;  /* 0x0000000502027c12 */ /* 0x000fc8000f8e3cff */
[----:B------:R-:W-:Y:S01]  /*55a0*/  SHF.L.U32 R2, R2, 0x1f, RZ ;  /* 0x0000001f02027819 */ /* 0x000fe200000006ff */
[----:B-1----:R-:W-:-:S04]  /*55b0*/  IMAD.U32 R0, RZ, RZ, UR4 ;  /* 0x00000004ff007e24 */ /* 0x002fc8000f8e00ff */
[----:B------:R1:W2:Y:S03]  /*55c0*/  SYNCS.PHASECHK.TRANS64.TRYWAIT P0, [R0+URZ], R2 ;  /* 0x00000002000075a7 */ /* 0x0002a600080011ff */
[----:B--2---:R-:W-:Y:S05]  /*55d0*/  @!P0 NANOSLEEP.SYNCS 0x989680 ;  /* 0x009896800000895d */ /* 0x004fea0003900000 */
[----:B------:R-:W2:Y:S02]  /*55e0*/  @!P0 SYNCS.PHASECHK.TRANS64 P0, [R0+URZ], R2 ;  /* 0x00000002000085a7 */ /* 0x000ea400080010ff */
[----:B--2---:R-:W-:Y:S05]  /*55f0*/  @P0 BRA `(.L_x_112) ;  /* 0x0000000000200947 */ /* 0x004fea0003800000 */
.L_x_113:
[----:B--2---:R2:W4:Y:S02]  /*5600*/  SYNCS.PHASECHK.TRANS64.TRYWAIT P0, [R0+URZ], R2 ;  /* 0x00000002000075a7 */ /* 0x00452400080011ff */
[----:B----4-:R-:W-:Y:S05]  /*5610*/  @!P0 NANOSLEEP.SYNCS 0x989680 ;  /* 0x009896800000895d */ /* 0x010fea0003900000 */
[----:B------:R-:W4:Y:S02]  /*5620*/  @!P0 SYNCS.PHASECHK.TRANS64 P0, [R0+URZ], R2 ;  /* 0x00000002000085a7 */ /* 0x000f2400080010ff */
[----:B----4-:R-:W-:Y:S05]  /*5630*/  @!P0 BRA `(.L_x_113) ;  /* 0xfffffffc00f08947 */ /* 0x010fea000383ffff */
[----:B------:R-:W-:Y:S05]  /*5640*/  BRA `(.L_x_112) ;  /* 0x00000000000c7947 */ /* 0x000fea0003800000 */
.L_x_108:
[----:B------:R-:W-:-:S04]  /*5650*/  UIADD3 UR4, UPT, UPT, UR17, 0x2e0, URZ ;  /* 0x000002e011047890 */ /* 0x000fc8000fffe0ff */
[----:B------:R-:W-:-:S09]  /*5660*/  UPRMT UR4, UR35, 0x654, UR4 ;  /* 0x0000065423047896 */ /* 0x000fd20008000004 */
[----:B------:R-:W-:Y:S03]  /*5670*/  SYNCS.ARRIVE.TRANS64.RED.A1T0 RZ, [UR4], RZ ;  /* 0x000000ffffff79a7 */ /* 0x000fe60008100404 */
.L_x_112:
[----:B-12---:R-:W-:Y:S01]  /*5680*/  SHF.L.U32 R2, RZ, 0x1f, RZ ;  /* 0x0000001fff027819 */ /* 0x006fe200000006ff */
[----:B------:R-:W-:Y:S01]  /*5690*/  UIADD3 UR4, UPT, UPT, UR17, 0x2e0, URZ ;  /* 0x000002e011047890 */ /* 0x000fe2000fffe0ff */
[----:B------:R-:W-:Y:S02]  /*56a0*/  PLOP3.LUT P0, PT, PT, PT, UP1, 0x80, 0x8 ;  /* 0x000000000008781c */ /* 0x000fe40003f0f018 */
[----:B------:R-:W1:Y:S02]  /*56b0*/  SYNCS.PHASECHK.TRANS64.TRYWAIT P1, [UR17+0x2e0], R2 ;  /* 0x0002e002ff0075a7 */ /* 0x000e640008021111 */
[----:B-1----:R-:W-:Y:S09]  /*56c0*/  @!P1 BRA `(.L_x_114) ;  /* 0x0000004000009947 */ /* 0x002ff20003800000 */
.L_x_239:
[----:B------:R-:W-:Y:S01]  /*56d0*/  @!UP1 UPRMT UR4, UR35, 0x654, UR4 ;  /* 0x0000065423049896 */ /* 0x000fe20008000004 */
[----:B------:R-:W-:Y:S01]  /*56e0*/  UMOV UR5, 0xffff ;  /* 0x0000ffff00057882 */ /* 0x000fe20000000000 */
[----:B------:R-:W-:-:S07]  /*56f0*/  UMOV UR6, 0x1 ;  /* 0x0000000100067882 */ /* 0x000fce0000000000 */
[----:B------:R-:W-:Y:S01]  /*5700*/  @!P0 SYNCS.ARRIVE.TRANS64.RED.A1T0 RZ, [UR4], RZ ;  /* 0x000000ffffff89a7 */ /* 0x000fe20008100404 */
[----:B------:R-:W-:Y:S01]  /*5710*/  NOP ;  /* 0x0000000000007918 */ /* 0x000fe20000000000 */
[----:B-1----:R-:W1:Y:S01]  /*5720*/  LDS R0, [UR8+0x14] ;  /* 0x00001408ff007984 */ /* 0x002e620008000800 */
[----:B------:R-:W-:-:S04]  /*5730*/  ULOP3.LUT UR4, UR32, 0xffff, URZ, 0xc0, !UPT ;  /* 0x0000ffff20047892 */ /* 0x000fc8000f8ec0ff */
[----:B------:R-:W-:-:S04]  /*5740*/  USHF.R.U32.HI UR4, URZ, 0x5, UR4 ;  /* 0x00000005ff047899 */ /* 0x000fc80008011604 */
[----:B------:R-:W-:Y:S02]  /*5750*/  USHF.L.U32 UR5, UR5, UR4, URZ ;  /* 0x0000000405057299 */ /* 0x000fe400080006ff */
[----:B------:R-:W-:-:S04]  /*5760*/  USHF.L.U32 UR4, UR6, UR4, URZ ;  /* 0x0000000406047299 */ /* 0x000fc800080006ff */
[----:B-1----:R-:W-:-:S04]  /*5770*/  LOP3.LUT R0, R0, UR5, RZ, 0xc0, !PT ;  /* 0x0000000500007c12 */ /* 0x002fc8000f8ec0ff */
[----:B------:R-:W-:-:S13]  /*5780*/  ISETP.NE.AND P0, PT, R0, UR5, PT ;  /* 0x0000000500007c0c */ /* 0x000fda000bf05270 */
[----:B------:R-:W-:Y:S05]  /*5790*/  @P0 BRA `(.L_x_115) ;  /* 0x0000000000580947 */ /* 0x000fea0003800000 */
[----:B------:R-:W1:Y:S02]  /*57a0*/  LDS R0, [UR8+0x18] ;  /* 0x00001808ff007984 */ /* 0x000e640008000800 */
[----:B-1----:R-:W-:-:S04]  /*57b0*/  LOP3.LUT R0, R0, UR4, RZ, 0xc0, !PT ;  /* 0x0000000400007c12 */ /* 0x002fc8000f8ec0ff */
[----:B------:R-:W-:-:S13]  /*57c0*/  ISETP.NE.AND P0, PT, R0, UR4, PT ;  /* 0x0000000400007c0c */ /* 0x000fda000bf05270 */
[----:B------:R-:W-:Y:S05]  /*57d0*/  @P0 BRA `(.L_x_116) ;  /* 0x00000000003c0947 */ /* 0x000fea0003800000 */
[----:B------:R-:W1:Y:S01]  /*57e0*/  S2R R2, SR_LANEID ;  /* 0x0000000000027919 */ /* 0x000e620000000000 */
[----:B------:R-:W-:-:S06]  /*57f0*/  ULOP3.LUT UR5, URZ, UR5, URZ, 0x33, !UPT ;  /* 0x00000005ff057292 */ /* 0x000fcc000f8e33ff */
[----:B------:R-:W-:-:S04]  /*5800*/  IMAD.U32 R0, RZ, RZ, UR5 ;  /* 0x00000005ff007e24 */ /* 0x000fc8000f8e00ff */
[----:B------:R2:W4:Y:S02]  /*5810*/  REDUX UR7, R0 ;  /* 0x00000000000773c4 */ /* 0x0005240000000000 */
[----:B------:R1:W-:Y:S01]  /*5820*/  UTCATOMSWS.AND URZ, UR5 ;  /* 0x0000000500ff79e3 */ /* 0x0003e20008000000 */
[----:B--2---:R-:W-:Y:S01]  /*5830*/  LOP3.LUT R0, RZ, UR4, RZ, 0x33, !PT ;  /* 0x00000004ff007c12 */ /* 0x004fe2000f8e33ff */
[----:B------:R-:W-:Y:S02]  /*5840*/  VOTEU.ANY UR4, UPT, PT ;  /* 0x0000000000047886 */ /* 0x000fe400038e0100 */
[----:B------:R-:W-:Y:S02]  /*5850*/  UFLO.U32 UR4, UR4 ;  /* 0x00000004000472bd */ /* 0x000fe400080e0000 */
[----:B------:R-:W2:Y:S04]  /*5860*/  REDUX UR6, R0 ;  /* 0x00000000000673c4 */ /* 0x000ea80000000000 */
[----:B-1----:R-:W-:-:S02]  /*5870*/  ISETP.EQ.U32.AND P0, PT, R2, UR4, PT ;  /* 0x0000000402007c0c */ /* 0x002fc4000bf02070 */
[----:B----4-:R-:W-:-:S11]  /*5880*/  MOV R2, UR7 ;  /* 0x0000000700027c02 */ /* 0x010fd60008000f00 */
[----:B------:R1:W-:Y:S01]  /*5890*/  @P0 ATOMS.AND RZ, [UR8+0x14], R2 ;  /* 0x00001402ffff098c */ /* 0x0003e2000a800008 */
[----:B--2---:R-:W-:-:S05]  /*58a0*/  IMAD.U32 R0, RZ, RZ, UR6 ;  /* 0x00000006ff007e24 */ /* 0x004fca000f8e00ff */
[----:B------:R1:W-:Y:S01]  /*58b0*/  @P0 ATOMS.AND RZ, [UR8+0x18], R0 ;  /* 0x00001800ffff098c */ /* 0x0003e2000a800008 */
[----:B------:R-:W-:Y:S05]  /*58c0*/  BRA `(.L_x_117) ;  /* 0x0000000000147947 */ /* 0x000fea0003800000 */
.L_x_116:
[----:B------:R-:W-:Y:S02]  /*58d0*/  MOV R2, 0x58f0 ;  /* 0x000058f000027802 */ /* 0x000fe40000000f00 */
[----:B---3-5:R-:W-:Y:S05]  /*58e0*/  CALL.REL.NOINC `($__internal_0_$__cuda_sm10x_tcgen05_guardrail_trap_col_being_dealloced_not_returned_by_alloc) ;  /* 0x0000004000147944 */ /* 0x028fea0003c00000 */
[----:B------:R-:W-:Y:S05]  /*58f0*/  BRA `(.L_x_117) ;  /* 0x0000000000087947 */ /* 0x000fea0003800000 */
.L_x_115:
[----:B------:R-:W-:Y:S02]  /*5900*/  MOV R2, 0x5920 ;  /* 0x0000592000027802 */ /* 0x000fe40000000f00 */
[----:B---3-5:R-:W-:Y:S05]  /*5910*/  CALL.REL.NOINC `($__internal_2_$__cuda_sm10x_tcgen05_guardrail_trap_unallocated_columns_being_dealloced) ;  /* 0x0000004000207944 */ /* 0x028fea0003c00000 */
.L_x_117:
[----:B------:R-:W-:Y:S01]  /*5920*/  NOP ;  /* 0x0000000000007918 */ /* 0x000fe20000000000 */
[----:B------:R-:W-:Y:S05]  /*5930*/  EXIT ;  /* 0x000000000000794d */ /* 0x000fea0003800000 */
.L_x_88:
[----:B------:R-:W-:-:S09]  /*5940*/  UISETP.NE.OR UP0, UPT, UR13, 0x3, !UP3 ;  /* 0x000000030d00788c */ /* 0x000fd2000df05670 */
[----:B------:R-:W-:Y:S05]  /*5950*/  BRA.U UP0, `(.L_x_118) ;  /* 0x0000000d000c7547 */ /* 0x000fea000b800000 */
[----:B------:R-:W1:Y:S01]  /*5960*/  S2UR UR10, SR_CgaCtaId ;  /* 0x00000000000a79c3 */ /* 0x000e620000008800 */
[----:B------:R-:W2:Y:S01]  /*5970*/  LDCU UR26, c[0x0][0x370] ;  /* 0x00006e00ff1a77ac */ /* 0x000ea20008000800 */
[----:B------:R-:W-:Y:S02]  /*5980*/  HFMA2 R13, -RZ, RZ, 0, 0 ;  /* 0x00000000ff0d7431 */ /* 0x000fe400000001ff */
[----:B------:R-:W-:Y:S01]  /*5990*/  IMAD.MOV.U32 R15, RZ, RZ, 0x1 ;  /* 0x00000001ff0f7424 */ /* 0x000fe200078e00ff */
[----:B------:R-:W-:Y:S01]  /*59a0*/  MOV R12, 0x1000 ;  /* 0x00001000000c7802 */ /* 0x000fe20000000f00 */
[----:B------:R-:W2:Y:S01]  /*59b0*/  LDCU.128 UR28, c[0x0][0xb10] ;  /* 0x00016200ff1c77ac */ /* 0x000ea20008000c00 */
[----:B------:R-:W-:Y:S01]  /*59c0*/  IMAD.MOV.U32 R14, RZ, RZ, RZ ;  /* 0x000000ffff0e7224 */ /* 0x000fe200078e00ff */
[----:B------:R-:W3:Y:S01]  /*59d0*/  LDC.64 R16, c[0x0][0x348] ;  /* 0x0000d200ff107b82 */ /* 0x000ee20000000a00 */
[----:B------:R-:W4:Y:S01]  /*59e0*/  LDCU UR25, c[0x0][0x374] ;  /* 0x00006e80ff1977ac */ /* 0x000f220008000800 */
[----:B------:R-:W1:Y:S06]  /*59f0*/  LDCU UR16, c[0x0][0xb0c] ;  /* 0x00016180ff1077ac */ /* 0x000e6c0008000800 */
[----:B------:R-:W3:Y:S01]  /*5a00*/  LDC.64 R2, c[0x0][0x888] ;  /* 0x00022200ff027b82 */ /* 0x000ee20000000a00 */
[----:B------:R-:W1:Y:S01]  /*5a10*/  LDCU UR35, c[0x0][0xb20] ;  /* 0x00016400ff2377ac */ /* 0x000e620008000800 */
[----:B------:R-:W1:Y:S06]  /*5a20*/  LDCU UR4, c[0x0][0xb30] ;  /* 0x00016600ff0477ac */ /* 0x000e6c0008000800 */
[----:B------:R-:W3:Y:S01]  /*5a30*/  LDC.64 R4, c[0x0][0x890] ;  /* 0x00022400ff047b82 */ /* 0x000ee20000000a00 */
[----:B------:R-:W-:Y:S01]  /*5a40*/  UMOV UR17, 0x400 ;  /* 0x0000040000117882 */ /* 0x000fe20000000000 */
[----:B--2---:R-:W-:-:S02]  /*5a50*/  UIMAD.WIDE.U32 UR6, UR26, UR28, URZ ;  /* 0x0000001c1a0672a5 */ /* 0x004fc4000f8e00ff */
[----:B----4-:R-:W-:Y:S02]  /*5a60*/  UIMAD.WIDE.U32 UR8, UR25, UR31, URZ ;  /* 0x0000001f190872a5 */ /* 0x010fe4000f8e00ff */
[----:B-1----:R-:W-:Y:S02]  /*5a70*/  ULEA UR17, UR10, UR17, 0x18 ;  /* 0x000000110a117291 */ /* 0x002fe4000f8ec0ff */
[----:B------:R-:W-:Y:S02]  /*5a80*/  UPLOP3.LUT UP3, UPT, UPT, UPT, UPT, 0x40, 0x4 ;  /* 0x000000000004789c */ /* 0x000fe40003f6e870 */
[----:B------:R-:W-:Y:S01]  /*5a90*/  UIADD3 UR27, UPT, UPT, UR17, 0x240, URZ ;  /* 0x00000240111b7890 */ /* 0x000fe2000fffe0ff */
[----:B------:R-:W-:Y:S01]  /*5aa0*/  UMOV UR6, UR7 ;  /* 0x0000000700067c82 */ /* 0x000fe20008000000 */
[----:B------:R-:W-:Y:S01]  /*5ab0*/  UMOV UR32, UR9 ;  /* 0x0000000900207c82 */ /* 0x000fe20008000000 */
[----:B------:R-:W-:Y:S02]  /*5ac0*/  UISETP.GE.AND UP0, UPT, UR40, 0x1, UPT ;  /* 0x000000012800788c */ /* 0x000fe4000bf06270 */
[----:B------:R-:W-:Y:S01]  /*5ad0*/  UISETP.NE.AND UP4, UPT, UR40, 0x1, UPT ;  /* 0x000000012800788c */ /* 0x000fe2000bf85270 */
[----:B------:R-:W1:Y:S01]  /*5ae0*/  LDCU.64 UR14, c[0x0][0xb28] ;  /* 0x00016500ff0e77ac */ /* 0x000e620008000a00 */
[----:B------:R-:W-:-:S02]  /*5af0*/  UISETP.NE.AND UP6, UPT, UR16, 0x1, UPT ;  /* 0x000000011000788c */ /* 0x000fc4000bfc5270 */
[----:B------:R-:W-:Y:S02]  /*5b00*/  UISETP.NE.AND UP5, UPT, UR30, 0x1, UPT ;  /* 0x000000011e00788c */ /* 0x000fe4000bfa5270 */
[----:B------:R-:W-:Y:S02]  /*5b10*/  UPRMT UR27, UR10, 0x654, UR27 ;  /* 0x000006540a1b7896 */ /* 0x000fe4000800001b */
[----:B------:R-:W-:Y:S02]  /*5b20*/  USHF.R.U32.HI UR33, URZ, UR29, UR6 ;  /* 0x0000001dff217299 */ /* 0x000fe40008011606 */
[----:B------:R-:W-:Y:S02]  /*5b30*/  USHF.R.U32.HI UR32, URZ, UR35, UR32 ;  /* 0x00000023ff207299 */ /* 0x000fe40008011620 */
[----:B------:R-:W-:-:S11]  /*5b40*/  UISETP.NE.AND UP2, UPT, UR4, 0x1, UPT ;  /* 0x000000010400788c */ /* 0x000fd6000bf45270 */
.L_x_126:
[C---:B------:R-:W-:Y:S02]  /*5b50*/  LEA R7, R14.reuse, UR17, 0x3 ;  /* 0x000000110e077c11 */ /* 0x040fe4000f8e18ff */
[----:B------:R-:W-:Y:S02]  /*5b60*/  SHF.L.U32 R0, R13, 0x1f, RZ ;  /* 0x0000001f0d007819 */ /* 0x000fe400000006ff */
[----:B------:R-:W-:Y:S02]  /*5b70*/  LEA R8, R14, UR17, 0x4 ;  /* 0x000000110e087c11 */ /* 0x000fe4000f8e20ff */
[----:B--2---:R-:W2:Y:S02]  /*5b80*/  SYNCS.PHASECHK.TRANS64.TRYWAIT P0, [R7+URZ+0x260], R0 ;  /* 0x00026000070075a7 */ /* 0x004ea400080011ff */
[----:B--2---:R-:W-:Y:S05]  /*5b90*/  @!P0 BRA `(.L_x_119) ;  /* 0x0000003800e48947 */ /* 0x004fea0003800000 */
.L_x_240:
[----:B------:R-:W4:Y:S01]  /*5ba0*/  LDS.128 R8, [R8+0x2f0] ;  /* 0x0002f00008087984 */ /* 0x000f220000000c00 */
[----:B------:R-:W-:Y:S01]  /*5bb0*/  UISETP.GE.AND UP0, UPT, UR40, 0x1, UPT ;  /* 0x000000012800788c */ /* 0x000fe2000bf06270 */
[----:B------:R-:W-:Y:S01]  /*5bc0*/  @!PT LDS RZ, [RZ] ;  /* 0x00000000fffff984 */ /* 0x000fe20000000800 */
[----:B------:R-:W-:Y:S01]  /*5bd0*/  @!PT LDS RZ, [RZ] ;  /* 0x00000000fffff984 */ /* 0x000fe20000000800 */
[----:B------:R-:W-:Y:S01]  /*5be0*/  @!PT LDS RZ, [RZ] ;  /* 0x00000000fffff984 */ /* 0x000fe20000000800 */
[----:B------:R-:W-:Y:S01]  /*5bf0*/  @!PT LDS RZ, [RZ] ;  /* 0x00000000fffff984 */ /* 0x000fe20000000800 */
[----:B------:R1:W-:Y:S06]  /*5c00*/  MEMBAR.ALL.CTA ;  /* 0x0000000000007992 */ /* 0x0003ec0000008000 */
[----:B-1----:R-:W1:Y:S01]  /*5c10*/  FENCE.VIEW.ASYNC.S ;  /* 0x00000000000073c6 */ /* 0x002e620000000000 */
[----:B----4-:R-:W-:Y:S11]  /*5c20*/  LOP3.LUT P0, RZ, R10, 0x1, RZ, 0xc0, !PT ;  /* 0x000000010aff7812 */ /* 0x010ff6000780c0ff */
[----:B------:R-:W-:Y:S02]  /*5c30*/  @!UPT UIADD3 URZ, UPT, UPT, URZ, URZ, URZ ;  /* 0x000000fffffff290 */ /* 0x000fe4000fffe0ff */
[----:B-1----:R-:W-:Y:S01]  /*5c40*/  VOTEU.ANY UP1, P0 ;  /* 0x0000000000ff7886 */ /* 0x002fe20000020100 */
[----:B------:R-:W-:Y:S11]  /*5c50*/  PLOP3.LUT P0, PT, PT, PT, UP1, 0x80, 0x8 ;  /* 0x000000000008781c */ /* 0x000ff60003f0f018 */
[----:B------:R-:W-:Y:S02]  /*5c60*/  @!UPT UIADD3 URZ, UPT, UPT, URZ, URZ, URZ ;  /* 0x000000fffffff290 */ /* 0x000fe4000fffe0ff */
[----:B--2---:R-:W-:Y:S02]  /*5c70*/  @P0 SHF.R.U32.HI R0, RZ, 0x10, R9 ;  /* 0x00000010ff000819 */ /* 0x004fe40000011609 */
[----:B------:R-:W-:Y:S02]  /*5c80*/  @P0 MOV R6, R8 ;  /* 0x0000000800060202 */ /* 0x000fe40000000f00 */
[----:B------:R-:W-:Y:S01]  /*5c90*/  @P0 R2UR UR4, R0 ;  /* 0x00000000000402ca */ /* 0x000fe200000e0000 */
[----:B------:R-:W-:Y:S01]  /*5ca0*/  VIADD R0, R7, 0x270 ;  /* 0x0000027007007836 */ /* 0x000fe20000000000 */
[----:B------:R-:W-:Y:S02]  /*5cb0*/  @P0 LOP3.LUT R8, R9, 0xffff, RZ, 0xc0, !PT ;  /* 0x0000ffff09080812 */ /* 0x000fe400078ec0ff */
[----:B------:R-:W-:Y:S02]  /*5cc0*/  @P0 R2UR UR6, R6 ;  /* 0x00000000060602ca */ /* 0x000fe400000e0000 */
[----:B------:R-:W-:Y:S02]  /*5cd0*/  PRMT R0, RZ, 0x654, R0 ;  /* 0x00000654ff007816 */ /* 0x000fe40000000000 */
[----:B------:R-:W-:Y:S02]  /*5ce0*/  @P0 R2UR UR5, R8 ;  /* 0x00000000080502ca */ /* 0x000fe400000e0000 */
[----:B------:R1:W-:Y:S03]  /*5cf0*/  SYNCS.ARRIVE.TRANS64.RED.A1T0 RZ, [R0+URZ], RZ ;  /* 0x000000ff00ff79a7 */ /* 0x0003e600081004ff */
[----:B------:R-:W-:Y:S04]  /*5d00*/  @UP1 UMOV UR24, UR4 ;  /* 0x0000000400181c82 */ /* 0x000fe80008000000 */
[----:B------:R-:W-:Y:S04]  /*5d10*/  @UP1 UMOV UR13, UR6 ;  /* 0x00000006000d1c82 */ /* 0x000fe80008000000 */
[----:B------:R-:W-:Y:S01]  /*5d20*/  @UP1 UMOV UR7, UR5 ;  /* 0x0000000500071c82 */ /* 0x000fe20008000000 */
[----:B------:R-:W-:Y:S05]  /*5d30*/  BRA.U !UP0, `(.L_x_120) ;  /* 0x0000000108a47547 */ /* 0x000fea000b800000 */
[----:B------:R-:W-:Y:S02]  /*5d40*/  UIMAD.WIDE.U32 UR10, UR7, UR31, URZ ;  /* 0x0000001f070a72a5 */ /* 0x000fe4000f8e00ff */
[----:B------:R-:W-:Y:S02]  /*5d50*/  UIMAD.WIDE.U32 UR18, UR13, UR28, URZ ;  /* 0x0000001c0d1272a5 */ /* 0x000fe4000f8e00ff */
[----:B------:R-:W-:Y:S02]  /*5d60*/  USEL UR4, UR25, UR32, !UP5 ;  /* 0x0000002019047287 */ /* 0x000fe4000e800000 */
[----:B------:R-:W-:Y:S02]  /*5d70*/  USEL UR8, UR26, UR33, !UP6 ;  /* 0x000000211a087287 */ /* 0x000fe4000f000000 */
[----:B------:R-:W-:Y:S02]  /*5d80*/  UIMAD.WIDE.U32 UR20, UR4, UR14, URZ ;  /* 0x0000000e041472a5 */ /* 0x000fe4000f8e00ff */
[----:B------:R-:W-:Y:S01]  /*5d90*/  UIMAD.WIDE.U32 UR22, UR8, UR14, URZ ;  /* 0x0000000e081672a5 */ /* 0x000fe2000f8e00ff */
[----:B------:R-:W-:Y:S02]  /*5da0*/  UMOV UR5, UR11 ;  /* 0x0000000b00057c82 */ /* 0x000fe40008000000 */
[----:B------:R-:W-:Y:S03]  /*5db0*/  USHF.R.U32.HI UR6, URZ, UR35, UR5 ;  /* 0x00000023ff067299 */ /* 0x000fe60008011605 */
[----:B------:R-:W-:Y:S01]  /*5dc0*/  UMOV UR5, UR19 ;  /* 0x0000001300057c82 */ /* 0x000fe20008000000 */
[----:B------:R-:W-:Y:S02]  /*5dd0*/  USEL UR6, UR7, UR6, !UP5 ;  /* 0x0000000607067287 */ /* 0x000fe4000e800000 */
[----:B------:R-:W-:Y:S02]  /*5de0*/  USHF.R.U32.HI UR9, URZ, UR29, UR5 ;  /* 0x0000001dff097299 */ /* 0x000fe40008011605 */
[----:B------:R-:W-:Y:S01]  /*5df0*/  UIMAD.WIDE.U32 UR10, UR6, UR14, URZ ;  /* 0x0000000e060a72a5 */ /* 0x000fe2000f8e00ff */
[----:B------:R-:W-:Y:S02]  /*5e00*/  UMOV UR5, UR21 ;  /* 0x0000001500057c82 */ /* 0x000fe40008000000 */
[----:B------:R-:W-:Y:S03]  /*5e10*/  @UP4 USHF.R.U32.HI UR4, URZ, UR15, UR5 ;  /* 0x0000000fff044299 */ /* 0x000fe60008011605 */
[----:B------:R-:W-:Y:S01]  /*5e20*/  UMOV UR5, UR23 ;  /* 0x0000001700057c82 */ /* 0x000fe20008000000 */
[----:B------:R-:W-:Y:S02]  /*5e30*/  UIMAD UR4, UR40, UR4, URZ ;  /* 0x00000004280472a4 */ /* 0x000fe4000f8e02ff */
[----:B------:R-:W-:Y:S02]  /*5e40*/  @UP4 USHF.R.U32.HI UR8, URZ, UR15, UR5 ;  /* 0x0000000fff084299 */ /* 0x000fe40008011605 */
[----:B------:R-:W-:Y:S02]  /*5e50*/  USEL UR5, UR13, UR9, !UP6 ;  /* 0x000000090d057287 */ /* 0x000fe4000f000000 */
[----:B------:R-:W-:Y:S02]  /*5e60*/  UIMAD UR9, UR40, UR8, URZ ;  /* 0x00000008280972a4 */ /* 0x000fe4000f8e02ff */
[----:B------:R-:W-:Y:S03]  /*5e70*/  UISETP.GE.AND UP0, UPT, UR6, UR4, UPT ;  /* 0x000000040600728c */ /* 0x000fe6000bf06270 */
[----:B------:R-:W-:Y:S01]  /*5e80*/  UMOV UR4, UR11 ;  /* 0x0000000b00047c82 */ /* 0x000fe20008000000 */
[----:B------:R-:W-:Y:S02]  /*5e90*/  UISETP.GE.OR UP0, UPT, UR5, UR9, UP0 ;  /* 0x000000090500728c */ /* 0x000fe40008706670 */
[----:B------:R-:W-:Y:S02]  /*5ea0*/  USHF.R.U32.HI UR4, URZ, UR15, UR4 ;  /* 0x0000000fff047299 */ /* 0x000fe40008011604 */
[----:B------:R-:W-:Y:S02]  /*5eb0*/  UIMAD.WIDE.U32 UR10, UR5, UR14, URZ ;  /* 0x0000000e050a72a5 */ /* 0x000fe4000f8e00ff */
[----:B------:R-:W-:Y:S04]  /*5ec0*/  USEL UR12, UR6, UR4, !UP4 ;  /* 0x00000004060c7287 */ /* 0x000fe8000e000000 */
[----:B------:R-:W-:Y:S01]  /*5ed0*/  UIADD3 UR9, UPT, UPT, -UR12, URZ, URZ ;  /* 0x000000ff0c097290 */ /* 0x000fe2000fffe1ff */
[----:B------:R-:W-:Y:S02]  /*5ee0*/  @!UP0 UMOV UR4, UR11 ;  /* 0x0000000b00048c82 */ /* 0x000fe40008000000 */
[----:B------:R-:W-:Y:S02]  /*5ef0*/  @!UP0 USHF.R.U32.HI UR4, URZ, UR15, UR4 ;  /* 0x0000000fff048299 */ /* 0x000fe40008011604 */
[----:B------:R-:W-:Y:S02]  /*5f00*/  UIMAD UR9, UR40, UR9, UR6 ;  /* 0x00000009280972a4 */ /* 0x000fe4000f8e0206 */
[----:B------:R-:W-:Y:S04]  /*5f10*/  @!UP0 USEL UR4, UR5, UR4, !UP4 ;  /* 0x0000000405048287 */ /* 0x000fe8000e000000 */
[----:B------:R-:W-:Y:S02]  /*5f20*/  @!UP0 UIMAD UR9, UR8, UR9, UR4 ;  /* 0x00000009080982a4 */ /* 0x000fe4000f8e0204 */
[----:B------:R-:W-:Y:S02]  /*5f30*/  @!UP0 UIADD3 UR10, UPT, UPT, UR12, -UR4, URZ ;  /* 0x800000040c0a8290 */ /* 0x000fe4000fffe0ff */
[----:B------:R-:W-:Y:S02]  /*5f40*/  UIADD3 UR4, UPT, UPT, -UR5, URZ, URZ ;  /* 0x000000ff05047290 */ /* 0x000fe4000fffe1ff */
[----:B------:R-:W-:Y:S02]  /*5f50*/  UIADD3 UR8, UPT, UPT, -UR6, URZ, URZ ;  /* 0x000000ff06087290 */ /* 0x000fe4000fffe1ff */
[----:B------:R-:W-:Y:S02]  /*5f60*/  @!UP0 UIMAD UR6, UR10, UR40, UR5 ;  /* 0x000000280a0682a4 */ /* 0x000fe4000f8e0205 */
[----:B------:R-:W-:Y:S02]  /*5f70*/  UIMAD UR13, UR16, UR4, UR13 ;  /* 0x00000004100d72a4 */ /* 0x000fe4000f8e020d */
[----:B------:R-:W-:Y:S01]  /*5f80*/  UIMAD UR7, UR30, UR8, UR7 ;  /* 0x000000081e0772a4 */ /* 0x000fe2000f8e0207 */
[----:B------:R-:W-:Y:S02]  /*5f90*/  @!UP0 UMOV UR5, UR9 ;  /* 0x0000000900058c82 */ /* 0x000fe40008000000 */
[----:B------:R-:W-:Y:S02]  /*5fa0*/  UIMAD UR13, UR5, UR16, UR13 ;  /* 0x00000010050d72a4 */ /* 0x000fe4000f8e020d */
[----:B------:R-:W-:Y:S11]  /*5fb0*/  UIMAD UR7, UR6, UR30, UR7 ;  /* 0x0000001e060772a4 */ /* 0x000ff6000f8e0207 */
[----:B------:R-:W-:Y:S01]  /*5fc0*/  @!UPT UIADD3 URZ, UPT, UPT, URZ, URZ, URZ ;  /* 0x000000fffffff290 */ /* 0x000fe2000fffe0ff */
.L_x_120:
[----:B------:R-:W2:Y:S01]  /*5fd0*/  @!UP2 LDCU.128 UR20, c[0x0][0xb10] ;  /* 0x00016200ff14a7ac */ /* 0x000ea20008000c00 */
[C---:B---3--:R-:W-:Y:S02]  /*5fe0*/  ISETP.NE.U32.AND P1, PT, R4.reuse, RZ, PT ;  /* 0x000000ff0400720c */ /* 0x048fe40003f25070 */
[----:B------:R-:W-:Y:S02]  /*5ff0*/  ISETP.NE.U32.AND P0, PT, R4, RZ, PT ;  /* 0x000000ff0400720c */ /* 0x000fe40003f05070 */
[C---:B------:R-:W-:Y:S02]  /*6000*/  ISETP.NE.AND.EX P1, PT, R5.reuse, RZ, PT, P1 ;  /* 0x000000ff0500720c */ /* 0x040fe40003f25310 */
[----:B------:R-:W-:Y:S01]  /*6010*/  ISETP.NE.AND.EX P0, PT, R5, RZ, PT, P0 ;  /* 0x000000ff0500720c */ /* 0x000fe20003f05300 */
[----:B------:R-:W3:Y:S01]  /*6020*/  @!UP2 LDCU UR5, c[0x0][0xb0c] ;  /* 0x00016180ff05a7ac */ /* 0x000ee20008000800 */
[----:B------:R-:W-:Y:S01]  /*6030*/  SHF.L.U32 R6, R15, 0x1f, RZ ;  /* 0x0000001f0f067819 */ /* 0x000fe200000006ff */
[----:B--2---:R-:W-:Y:S07]  /*6040*/  UIMAD.WIDE.U32 UR8, UR13, UR20, URZ ;  /* 0x000000140d0872a5 */ /* 0x004fee000f8e00ff */
[----:B------:R-:W-:Y:S01]  /*6050*/  @!UP2 UMOV UR4, UR9 ;  /* 0x000000090004ac82 */ /* 0x000fe20008000000 */
[----:B---3--:R-:W-:Y:S02]  /*6060*/  @!UP2 UISETP.NE.AND UP0, UPT, UR5, 0x1, UPT ;  /* 0x000000010500a88c */ /* 0x008fe4000bf05270 */
[----:B------:R-:W-:Y:S02]  /*6070*/  @!UP2 USHF.R.U32.HI UR4, URZ, UR21, UR4 ;  /* 0x00000015ff04a299 */ /* 0x000fe40008011604 */
[----:B------:R-:W-:Y:S02]  /*6080*/  UIMAD.WIDE.U32 UR8, UR7, UR23, URZ ;  /* 0x00000017070872a5 */ /* 0x000fe4000f8e00ff */
[----:B------:R-:W-:Y:S02]  /*6090*/  @!UP2 USEL UR10, UR13, UR4, !UP0 ;  /* 0x000000040d0aa287 */ /* 0x000fe4000c000000 */
[----:B------:R-:W-:Y:S03]  /*60a0*/  @!UP2 UISETP.NE.AND UP0, UPT, UR22, 0x1, UPT ;  /* 0x000000011600a88c */ /* 0x000fe6000bf05270 */
[----:B------:R-:W-:Y:S02]  /*60b0*/  @!UP2 UMOV UR6, UR9 ;  /* 0x000000090006ac82 */ /* 0x000fe40008000000 */
[----:B------:R-:W2:Y:S02]  /*60c0*/  @!UP2 LDCU UR4, c[0x0][0xb20] ;  /* 0x00016400ff04a7ac */ /* 0x000ea40008000800 */
[----:B--2---:R-:W-:Y:S04]  /*60d0*/  @!UP2 USHF.R.U32.HI UR6, URZ, UR4, UR6 ;  /* 0x00000004ff06a299 */ /* 0x004fe80008011606 */
[----:B------:R-:W-:Y:S04]  /*60e0*/  @!UP2 USEL UR6, UR7, UR6, !UP0 ;  /* 0x000000060706a287 */ /* 0x000fe8000c000000 */
[----:B------:R-:W-:Y:S02]  /*60f0*/  @!UP2 UIADD3 UR4, UPT, UPT, -UR10, UR6, URZ ;  /* 0x000000060a04a290 */ /* 0x000fe4000fffe1ff */
[----:B------:R-:W-:Y:S02]  /*6100*/  @!UP2 UIADD3 UR6, UPT, UPT, UR10, -UR6, URZ ;  /* 0x800000060a06a290 */ /* 0x000fe4000fffe0ff */
[----:B------:R-:W-:Y:S02]  /*6110*/  @!UP2 UIMAD UR13, UR4, UR5, UR13 ;  /* 0x00000005040da2a4 */ /* 0x000fe4000f8e020d */
[----:B------:R-:W-:Y:S01]  /*6120*/  @!UP2 UIMAD UR7, UR6, UR22, UR7 ;  /* 0x000000160607a2a4 */ /* 0x000fe2000f8e0207 */
[----:B------:R-:W-:Y:S11]  /*6130*/  BRA.U UP3, `(.L_x_121) ;  /* 0x0000000103107547 */ /* 0x000ff6000b800000 */
[----:B------:R-:W-:Y:S04]  /*6140*/  MOV R7, UR34 ;  /* 0x0000002200077c02 */ /* 0x000fe80008000f00 */
[----:B------:R-:W-:Y:S04]  /*6150*/  SHF.L.U32 R7, R7, 0x1f, RZ ;  /* 0x0000001f07077819 */ /* 0x000fe800000006ff */
[----:B------:R-:W2:Y:S02]  /*6160*/  SYNCS.PHASECHK.TRANS64.TRYWAIT P2, [UR17+0x258], R7 ;  /* 0x00025807ff0075a7 */ /* 0x000ea40008041111 */
[----:B--2---:R-:W-:Y:S05]  /*6170*/  @!P2 BRA `(.L_x_122) ;  /* 0x000000340080a947 */ /* 0x004fea0003800000 */
.L_x_121:
[----:B------:R-:W-:Y:S05]  /*6180*/  @!P1 BRA `(.L_x_123) ;  /* 0x0000000000309947 */ /* 0x000fea0003800000 */
[----:B------:R-:W-:Y:S01]  /*6190*/  ISETP.NE.U32.AND P1, PT, R2, RZ, PT ;  /* 0x000000ff0200720c */ /* 0x000fe20003f25070 */
[----:B------:R-:W2:Y:S01]  /*61a0*/  LDCU.64 UR4, c[0x0][0x358] ;  /* 0x00006b00ff0477ac */ /* 0x000ea20008000a00 */
[----:B------:R-:W-:Y:S02]  /*61b0*/  IMAD.MOV.U32 R80, RZ, RZ, 0x1 ;  /* 0x00000001ff507424 */ /* 0x000fe400078e00ff */
[----:B------:R-:W-:Y:S11]  /*61c0*/  ISETP.NE.AND.EX P1, PT, R3, RZ, PT, P1 ;  /* 0x000000ff0300720c */ /* 0x000ff60003f25310 */
[----:B------:R-:W-:Y:S02]  /*61d0*/  @!UPT UIADD3 URZ, UPT, UPT, URZ, URZ, URZ ;  /* 0x000000fffffff290 */ /* 0x000fe4000fffe0ff */
[----:B------:R-:W3:Y:S01]  /*61e0*/  @P1 LDC.64 R8, c[0x0][0x888] ;  /* 0x00022200ff081b82 */ /* 0x000ee20000000a00 */
[----:B-1----:R-:W-:Y:S04]  /*61f0*/  @P1 IMAD R0, R4, UR36, RZ ;  /* 0x0000002404001c24 */ /* 0x002fe8000f8e02ff */
[----:B---3--:R-:W-:Y:S04]  /*6200*/  @P1 IMAD.WIDE R8, R0, 0x4, R8 ;  /* 0x0000000400081825 */ /* 0x008fe800078e0208 */
[----:B------:R-:W-:Y:S01]  /*6210*/  HFMA2 R0, -RZ, RZ, 0, 5.9604644775390625e-08 ;  /* 0x00000001ff007431 */ /* 0x000fe200000001ff */
[----:B--2--5:R2:W5:Y:S04]  /*6220*/  @P1 LDG.E R39, desc[UR4][R8.64] ;  /* 0x0000000408271981 */ /* 0x024568000c1e1900 */
[----:B------:R-:W-:Y:S01]  /*6230*/  @!P1 PRMT R80, R0, 0x7610, R80 ;  /* 0x0000761000509816 */ /* 0x000fe20000000050 */
[----:B--2---:R-:W3:Y:S06]  /*6240*/  @!P1 LDC R39, c[0x0][0x880] ;  /* 0x00022000ff279b82 */ /* 0x004eec0000000800 */
.L_x_123:
[----:B---3-5:R-:W-:Y:S01]  /*6250*/  @!P0 FSETP.EQ.AND P1, PT, R39, RZ, PT ;  /* 0x000000ff2700820b */ /* 0x028fe20003f22000 */
[----:B------:R-:W-:Y:S01]  /*6260*/  @!UPT UIADD3 URZ, UPT, UPT, URZ, URZ, URZ ;  /* 0x000000fffffff290 */ /* 0x000fe2000fffe0ff */
[----:B------:R-:W-:Y:S11]  /*6270*/  @!P0 BRA `(.L_x_124) ;  /* 0x0000000000188947 */ /* 0x000ff60003800000 */
[----:B------:R-:W-:Y:S02]  /*6280*/  LOP3.LUT P0, RZ, R80, 0xff, RZ, 0xc0, !PT ;  /* 0x000000ff50ff7812 */ /* 0x000fe4000780c0ff */
[----:B------:R-:W-:Y:S04]  /*6290*/  ISETP.NE.U32.AND P1, PT, R2, RZ, PT ;  /* 0x000000ff0200720c */ /* 0x000fe80003f25070 */
[----:B------:R-:W-:Y:S04]  /*62a0*/  ISETP.NE.AND.EX P1, PT, R3, RZ, PT, P1 ;  /* 0x000000ff0300720c */ /* 0x000fe80003f25310 */
[----:B------:R-:W-:Y:S03]  /*62b0*/  PLOP3.LUT P1, PT, P1, PT, PT, 0x8, 0x80 ;  /* 0x000000000080781c */ /* 0x000fe60000f2e170 */
[----:B------:R-:W-:Y:S11]  /*62c0*/  @P0 FSETP.EQ.AND P1, PT, R39, RZ, PT ;  /* 0x000000ff2700020b */ /* 0x000ff60003f22000 */
[----:B------:R-:W-:Y:S02]  /*62d0*/  @!UPT UIADD3 URZ, UPT, UPT, URZ, URZ, URZ ;  /* 0x000000fffffff290 */ /* 0x000fe4000fffe0ff */
.L_x_124:
[----:B------:R-:W2:Y:S01]  /*62e0*/  SYNCS.PHASECHK.TRANS64.TRYWAIT P0, [UR17+0x248], R6 ;  /* 0x00024806ff0075a7 */ /* 0x000ea20008001111 */
[----:B------:R-:W-:Y:S02]  /*62f0*/  ELECT P2, URZ, PT ;  /* 0x0000000000ff782f */ /* 0x000fe40003840000 */
[----:B------:R-:W-:Y:S01]  /*6300*/  IADD3 R14, PT, PT, R14, 0x1, RZ ;  /* 0x000000010e0e7810 */ /* 0x000fe20007ffe0ff */
[----:B--2---:R-:W-:Y:S10]  /*6310*/  @!P0 BRA `(.L_x_125) ;  /* 0x0000003400308947 */ /* 0x004ff40003800000 */
.L_x_243:
[----:B------:R-:W-:Y:S01]  /*6320*/  PLOP3.LUT P1, PT, P1, P2, PT, 0xf2, 0x2f ;  /* 0x00000000002f781c */ /* 0x000fe20000f25e72 */
[----:B------:R-:W-:Y:S01]  /*6330*/  UMOV UR18, 0x0 ;  /* 0x0000000000127882 */ /* 0x000fe20000000000 */
[----:B------:R-:W-:Y:S01]  /*6340*/  UMOV UR19, 0x10000000 ;  /* 0x1000000000137882 */ /* 0x000fe20000000000 */
[----:B------:R-:W-:Y:S01]  /*6350*/  UMOV UR12, UR36 ;  /* 0x00000024000c7c82 */ /* 0x000fe20008000000 */
[----:B------:R-:W-:Y:S01]  /*6360*/  LOP3.LUT R15, R15, 0x1, RZ, 0x3c, !PT ;  /* 0x000000010f0f7812 */ /* 0x000fe200078e3cff */
[----:B------:R-:W-:Y:S01]  /*6370*/  UPLOP3.LUT UP3, UPT, UPT, UPT, UPT, 0x80, 0x8 ;  /* 0x000000000008789c */ /* 0x000fe20003f6f070 */
[----:B------:R-:W-:Y:S07]  /*6380*/  UMOV UR36, UR24 ;  /* 0x0000001800247c82 */ /* 0x000fee0008000000 */
[----:B-1----:R-:W-:Y:S01]  /*6390*/  @!P1 IADD3 R6, P0, PT, R16, 0x580, RZ ;  /* 0x0000058010069810 */ /* 0x002fe20007f1e0ff */
[----:B------:R-:W-:Y:S03]  /*63a0*/  VOTEU.ALL UP0, P1 ;  /* 0x0000000000ff7886 */ /* 0x000fe60000800000 */
[----:B------:R-:W-:Y:S01]  /*63b0*/  @!P1 R2UR UR5, R6 ;  /* 0x00000000060592ca */ /* 0x000fe200000e0000 */
[----:B------:R-:W-:Y:S01]  /*63c0*/  @!P1 IMAD.X R0, RZ, RZ, R17, P0 ;  /* 0x000000ffff009224 */ /* 0x000fe200000e0611 */
[----:B------:R-:W-:Y:S01]  /*63d0*/  @!UP0 USHF.L.U32 UR10, UR45, 0x6, URZ ;  /* 0x000000062d0a8899 */ /* 0x000fe200080006ff */
[----:B------:R-:W-:Y:S01]  /*63e0*/  ISETP.NE.AND P0, PT, R14, 0x2, PT ;  /* 0x000000020e00780c */ /* 0x000fe20003f05270 */
[----:B------:R-:W-:Y:S02]  /*63f0*/  @!UP0 USHF.L.U32 UR11, UR46, 0x6, URZ ;  /* 0x000000062e0b8899 */ /* 0x000fe400080006ff */
[----:B------:R-:W-:Y:S01]  /*6400*/  @!P1 R2UR UR4, R0 ;  /* 0x00000000000492ca */ /* 0x000fe200000e0000 */
[----:B------:R-:W-:Y:S01]  /*6410*/  @!UP0 UIADD3 UR8, UPT, UPT, UR17, 0x400, URZ ;  /* 0x0000040011088890 */ /* 0x000fe2000fffe0ff */
[----:B------:R-:W-:Y:S01]  /*6420*/  SEL R0, RZ, 0x1, P0 ;  /* 0x00000001ff007807 */ /* 0x000fe20000000000 */
[----:B------:R-:W-:Y:S01]  /*6430*/  @!UP0 UIADD3 UR9, UPT, UPT, UR17, 0x240, URZ ;  /* 0x0000024011098890 */ /* 0x000fe2000fffe0ff */
[----:B------:R-:W-:Y:S01]  /*6440*/  SEL R14, R14, RZ, P0 ;  /* 0x000000ff0e0e7207 */ /* 0x000fe20000000000 */
[----:B------:R-:W-:Y:S01]  /*6450*/  VOTEU.ALL UP0, P1 ;  /* 0x0000000000ff7886 */ /* 0x000fe20000800000 */
[----:B------:R-:W-:Y:S01]  /*6460*/  LOP3.LUT R13, R13, R0, RZ, 0x3c, !PT ;  /* 0x000000000d0d7212 */ /* 0x000fe200078e3cff */
[----:B------:R-:W-:Y:S01]  /*6470*/  IMAD.U32 R6, RZ, RZ, UR5 ;  /* 0x00000005ff067e24 */ /* 0x000fe2000f8e00ff */
[----:B------:R-:W-:Y:S02]  /*6480*/  UIADD3 UR45, UPT, UPT, UR7, UR55, URZ ;  /* 0x00000037072d7290 */ /* 0x000fe4000fffe0ff */
[----:B------:R-:W-:Y:S03]  /*6490*/  UIADD3 UR46, UPT, UPT, UR13, UR58, URZ ;  /* 0x0000003a0d2e7290 */ /* 0x000fe6000fffe0ff */
[----:B------:R-:W-:Y:S01]  /*64a0*/  IMAD.U32 R7, RZ, RZ, UR4 ;  /* 0x00000004ff077e24 */ /* 0x000fe2000f8e00ff */
[----:B------:R-:W-:Y:S04]  /*64b0*/  @!P1 R2UR UR4, R6 ;  /* 0x00000000060492ca */ /* 0x000fe800000e0000 */
[----:B------:R-:W-:Y:S11]  /*64c0*/  @!P1 R2UR UR5, R7 ;  /* 0x00000000070592ca */ /* 0x000ff600000e0000 */
[----:B------:R-:W-:Y:S02]  /*64d0*/  @!UPT UIADD3 URZ, UPT, UPT, URZ, URZ, URZ ;  /* 0x000000fffffff290 */ /* 0x000fe4000fffe0ff */
[----:B------:R2:W-:Y:S01]  /*64e0*/  @!UP0 UTMALDG.3D [UR8], [UR4], desc[UR18] ;  /* 0x00001208040085b4 */ /* 0x0005e20008011000 */
[----:B------:R2:W-:Y:S01]  /*64f0*/  @!P1 SYNCS.ARRIVE.TRANS64.RED.A0TR RZ, [UR17+0x240], R12 ;  /* 0x0002400cffff99a7 */ /* 0x0005e20008300411 */
[----:B------:R-:W-:Y:S01]  /*6500*/  SYNCS.ARRIVE.TRANS64.RED.A1T0 RZ, [UR27], RZ ;  /* 0x000000ffffff79a7 */ /* 0x000fe2000810041b */
[----:B------:R-:W-:Y:S05]  /*6510*/  BRA.U UP1, `(.L_x_126) ;  /* 0xfffffff5018c7547 */ /* 0x000fea000b83ffff */
[----:B------:R-:W-:Y:S07]  /*6520*/  MOV R0, UR17 ;  /* 0x0000001100007c02 */ /* 0x000fee0008000f00 */
.L_x_127:
[----:B-1----:R-:W-:-:S04]  /*6530*/  SHF.L.U32 R2, R15, 0x1f, RZ ;  /* 0x0000001f0f027819 */ /* 0x002fc800000006ff */
[----:B------:R1:W3:Y:S03]  /*6540*/  SYNCS.PHASECHK.TRANS64.TRYWAIT P0, [R0+URZ+0x248], R2 ;  /* 0x00024802000075a7 */ /* 0x0002e600080011ff */
[----:B---3--:R-:W-:Y:S05]  /*6550*/  @!P0 NANOSLEEP.SYNCS 0x989680 ;  /* 0x009896800000895d */ /* 0x008fea0003900000 */
[----:B------:R-:W3:Y:S02]  /*6560*/  @!P0 SYNCS.PHASECHK.TRANS64 P0, [R0+URZ+0x248], R2 ;  /* 0x00024802000085a7 */ /* 0x000ee400080010ff */
[----:B--23--:R-:W-:Y:S05]  /*6570*/  @P0 EXIT ;  /* 0x000000000000094d */ /* 0x00cfea0003800000 */
[----:B------:R-:W-:Y:S05]  /*6580*/  BRA `(.L_x_127) ;  /* 0xfffffffc00e87947 */ /* 0x000fea000383ffff */
.L_x_118:
[----:B------:R-:W-:-:S06]  /*6590*/  UISETP.GE.AND UP0, UPT, UR13, 0x4, UPT ;  /* 0x000000040d00788c */ /* 0x000fcc000bf06270 */
[----:B------:R-:W-:-:S13]  /*65a0*/  PLOP3.LUT P0, PT, PT, PT, UP0, 0x80, 0x8 ;  /* 0x000000000008781c */ /* 0x000fda0003f0f008 */
[----:B------:R-:W-:Y:S05]  /*65b0*/  @!P0 EXIT ;  /* 0x000000000000894d */ /* 0x000fea0003800000 */
[----:B------:R-:W1:Y:S08]  /*65c0*/  S2UR UR4, SR_CgaCtaId ;  /* 0x00000000000479c3 */ /* 0x000e700000008800 */
[----:B------:R-:W-:Y:S01]  /*65d0*/  BAR.SYNC.DEFER_BLOCKING 0x6, 0xa0 ;  /* 0x0182800000007b1d */ /* 0x000fe20000010000 */
[----:B------:R-:W-:Y:S01]  /*65e0*/  IMAD.SHL.U32 R6, R69, 0x40, RZ ;  /* 0x0000004045067824 */ /* 0x000fe200078e00ff */
[----:B------:R-:W-:Y:S01]  /*65f0*/  SHF.R.U32.HI R7, RZ, 0x1, R69 ;  /* 0x00000001ff077819 */ /* 0x000fe20000011645 */
[----:B------:R-:W-:Y:S01]  /*6600*/  IMAD.SHL.U32 R3, R81, 0x800, RZ ;  /* 0x0000080051037824 */ /* 0x000fe200078e00ff */
[----:B------:R-:W-:Y:S01]  /*6610*/  CS2R R84, SRZ ;  /* 0x0000000000547805 */ /* 0x000fe2000001ff00 */
[C---:B------:R-:W-:Y:S01]  /*6620*/  IMAD.U32 R37, R69.reuse, 0x10000, RZ ;  /* 0x0001000045257824 */ /* 0x040fe200078e00ff */
[----:B------:R-:W-:Y:S01]  /*6630*/  UMOV UR44, 0x400 ;  /* 0x00000400002c7882 */ /* 0x000fe20000000000 */
[C---:B------:R-:W-:Y:S01]  /*6640*/  LOP3.LUT R2, R6.reuse, 0x180, RZ, 0xc0, !PT ;  /* 0x0000018006027812 */ /* 0x040fe200078ec0ff */
[----:B------:R-:W2:Y:S01]  /*6650*/  LDC.64 R74, c[0x0][0x888] ;  /* 0x00022200ff4a7b82 */ /* 0x000ea20000000a00 */
[----:B------:R-:W-:Y:S01]  /*6660*/  LOP3.LUT R6, R6, 0x640, RZ, 0xc0, !PT ;  /* 0x0000064006067812 */ /* 0x000fe200078ec0ff */
[----:B------:R-:W-:Y:S01]  /*6670*/  IMAD.MOV.U32 R36, RZ, RZ, RZ ;  /* 0x000000ffff247224 */ /* 0x000fe200078e00ff */
[----:B------:R-:W-:Y:S01]  /*6680*/  LOP3.LUT R7, R2, 0x20, R7, 0xf8, !PT ;  /* 0x0000002002077812 */ /* 0x000fe200078ef807 */
[----:B------:R-:W-:Y:S01]  /*6690*/  IMAD.SHL.U32 R2, R69, 0x8, RZ ;  /* 0x0000000845027824 */ /* 0x000fe200078e00ff */
[----:B------:R-:W-:Y:S01]  /*66a0*/  LOP3.LUT R3, R6, 0x800, R3, 0xf8, !PT ;  /* 0x0000080006037812 */ /* 0x000fe200078ef803 */
[----:B------:R-:W-:Y:S01]  /*66b0*/  IMAD.MOV.U32 R86, RZ, RZ, RZ ;  /* 0x000000ffff567224 */ /* 0x000fe200078e00ff */
[----:B------:R-:W3:Y:S01]  /*66c0*/  LDCU UR53, c[0x0][0x370] ;  /* 0x00006e00ff3577ac */ /* 0x000ee20008000800 */
[----:B------:R-:W4:Y:S01]  /*66d0*/  LDC.64 R76, c[0x0][0x890] ;  /* 0x00022400ff4c7b82 */ /* 0x000f220000000a00 */
[----:B------:R-:W-:Y:S01]  /*66e0*/  LOP3.LUT R2, R7, 0x30, R2, 0x78, !PT ;  /* 0x0000003007027812 */ /* 0x000fe200078e7802 */
[----:B------:R-:W-:Y:S01]  /*66f0*/  IMAD.MOV.U32 R83, RZ, RZ, RZ ;  /* 0x000000ffff537224 */ /* 0x000fe200078e00ff */
[----:B------:R-:W2:Y:S02]  /*6700*/  LDCU.64 UR62, c[0x0][0x348] ;  /* 0x00006900ff3e77ac */ /* 0x000ea40008000a00 */
[----:B------:R-:W-:Y:S01]  /*6710*/  LOP3.LUT R79, R3, R2, RZ, 0xfc, !PT ;  /* 0x00000002034f7212 */ /* 0x000fe200078efcff */
[----:B------:R-:W-:Y:S01]  /*6720*/  IMAD.SHL.U32 R3, R81, 0x200000, RZ ;  /* 0x0020000051037824 */ /* 0x000fe200078e00ff */
[----:B-1----:R-:W-:Y:S01]  /*6730*/  ULEA UR44, UR4, UR44, 0x18 ;  /* 0x0000002c042c7291 */ /* 0x002fe2000f8ec0ff */
[----:B------:R-:W1:Y:S01]  /*6740*/  LDC.64 R72, c[0x0][0x8b0] ;  /* 0x00022c00ff487b82 */ /* 0x000e620000000a00 */
[----:B------:R-:W-:Y:S01]  /*6750*/  IMAD.SHL.U32 R2, R69, 0x10, RZ ;  /* 0x0000001045027824 */ /* 0x000fe200078e00ff */
[----:B------:R-:W1:Y:S01]  /*6760*/  LDCU UR41, c[0x0][0xb0c] ;  /* 0x00016180ff2977ac */ /* 0x000e620008000800 */
[----:B------:R-:W-:-:S02]  /*6770*/  LOP3.LUT R3, R3, 0x200000, RZ, 0xc0, !PT ;  /* 0x0020000003037812 */ /* 0x000fc400078ec0ff */
[----:B------:R-:W-:Y:S01]  /*6780*/  VIADD R78, R79, UR44 ;  /* 0x0000002c4f4e7c36 */ /* 0x000fe20008000000 */
[----:B------:R-:W-:Y:S01]  /*6790*/  UIADD3 UR4, UPT, UPT, UR44, 0x1400, URZ ;  /* 0x000014002c047890 */ /* 0x000fe2000fffe0ff */
[----:B------:R-:W-:Y:S01]  /*67a0*/  LOP3.LUT R37, R3, 0x400000, R37, 0xf8, !PT ;  /* 0x0040000003257812 */ /* 0x000fe200078ef825 */
[----:B------:R-:W3:Y:S01]  /*67b0*/  LDS R0, [UR44+0x310] ;  /* 0x0003102cff007984 */ /* 0x000ee20008000800 */
[----:B------:R-:W1:Y:S01]  /*67c0*/  LDC.64 R70, c[0x0][0x8a8] ;  /* 0x00022a00ff467b82 */ /* 0x000e620000000a00 */
[----:B------:R-:W-:Y:S01]  /*67d0*/  LOP3.LUT R2, R2, 0x20, RZ, 0xc0, !PT ;  /* 0x0000002002027812 */ /* 0x000fe200078ec0ff */
[----:B------:R-:W1:Y:S01]  /*67e0*/  LDCU UR61, c[0x0][0xb20] ;  /* 0x00016400ff3d77ac */ /* 0x000e620008000800 */
[----:B------:R-:W-:Y:S02]  /*67f0*/  IMAD.U32 R87, RZ, RZ, UR4 ;  /* 0x00000004ff577e24 */ /* 0x000fe4000f8e00ff */
[----:B------:R-:W-:Y:S01]  /*6800*/  IADD3 R78, PT, PT, -R2, 0x400, R78 ;  /* 0x00000400024e7810 */ /* 0x000fe20007ffe14e */
[----:B------:R-:W1:Y:S01]  /*6810*/  LDCU UR39, c[0x0][0xb30] ;  /* 0x00016600ff2777ac */ /* 0x000e620008000800 */
[----:B------:R-:W1:Y:S01]  /*6820*/  LDCU.64 UR56, c[0x0][0x888] ;  /* 0x00011100ff3877ac */ /* 0x000e620008000a00 */
[----:B------:R-:W1:Y:S01]  /*6830*/  LDCU.64 UR42, c[0x0][0xb28] ;  /* 0x00016500ff2a77ac */ /* 0x000e620008000a00 */
[----:B------:R-:W1:Y:S01]  /*6840*/  LDCU.128 UR48, c[0x0][0xb10] ;  /* 0x00016200ff3077ac */ /* 0x000e620008000c00 */
[----:B------:R-:W1:Y:S01]  /*6850*/  LDCU UR52, c[0x0][0x374] ;  /* 0x00006e80ff3477ac */ /* 0x000e620008000800 */
[----:B------:R-:W-:Y:S01]  /*6860*/  UIADD3 UR59, UPT, UPT, UR44, 0x400, URZ ;  /* 0x000004002c3b7890 */ /* 0x000fe2000fffe0ff */
[----:B--234-:R-:W-:-:S11]  /*6870*/  IMAD.IADD R37, R0, 0x1, R37 ;  /* 0x0000000100257824 */ /* 0x01cfd600078e0225 */
.L_x_145:
[----:B------:R-:W-:Y:S02]  /*6880*/  LEA R3, R83, UR44, 0x3 ;  /* 0x0000002c53037c11 */ /* 0x000fe4000f8e18ff */
[----:B------:R-:W-:Y:S02]  /*6890*/  SHF.L.U32 R0, R85, 0x1f, RZ ;  /* 0x0000001f55007819 */ /* 0x000fe400000006ff */
[----:B-1----:R-:W-:Y:S02]  /*68a0*/  LEA R4, R83, UR44, 0x4 ;  /* 0x0000002c53047c11 */ /* 0x002fe4000f8e20ff */
[----:B------:R-:W2:Y:S02]  /*68b0*/  SYNCS.PHASECHK.TRANS64.TRYWAIT P0, [R3+URZ+0x260], R0 ;  /* 0x00026000030075a7 */ /* 0x000ea400080011ff */
[----:B--2---:R-:W-:Y:S05]  /*68c0*/  @!P0 BRA `(.L_x_128) ;  /* 0x0000002c00dc8947 */ /* 0x004fea0003800000 */
.L_x_244:
[----:B------:R-:W3:Y:S01]  /*68d0*/  LDS.128 R4, [R4+0x2f0] ;  /* 0x0002f00004047984 */ /* 0x000ee20000000c00 */
[----:B------:R-:W-:Y:S01]  /*68e0*/  UISETP.GE.AND UP0, UPT, UR40, 0x1, UPT ;  /* 0x000000012800788c */ /* 0x000fe2000bf06270 */
[----:B------:R-:W-:Y:S01]  /*68f0*/  @!PT LDS RZ, [RZ] ;  /* 0x00000000fffff984 */ /* 0x000fe20000000800 */
[----:B------:R-:W-:Y:S01]  /*6900*/  @!PT LDS RZ, [RZ] ;  /* 0x00000000fffff984 */ /* 0x000fe20000000800 */
[----:B------:R-:W-:Y:S01]  /*6910*/  @!PT LDS RZ, [RZ] ;  /* 0x00000000fffff984 */ /* 0x000fe20000000800 */
[----:B------:R-:W-:Y:S01]  /*6920*/  @!PT LDS RZ, [RZ] ;  /* 0x00000000fffff984 */ /* 0x000fe20000000800 */
[----:B------:R4:W-:Y:S06]  /*6930*/  MEMBAR.ALL.CTA ;  /* 0x0000000000007992 */ /* 0x0009ec0000008000 */
[----:B----4-:R-:W4:Y:S01]  /*6940*/  FENCE.VIEW.ASYNC.S ;  /* 0x00000000000073c6 */ /* 0x010f220000000000 */
[----:B---3--:R-:W-:Y:S11]  /*6950*/  LOP3.LUT P0, RZ, R6, 0x1, RZ, 0xc0, !PT ;  /* 0x0000000106ff7812 */ /* 0x008ff6000780c0ff */
[----:B------:R-:W-:Y:S02]  /*6960*/  @!UPT UIADD3 URZ, UPT, UPT, URZ, URZ, URZ ;  /* 0x000000fffffff290 */ /* 0x000fe4000fffe0ff */
[----:B----4-:R-:W-:Y:S01]  /*6970*/  VOTEU.ANY UP1, P0 ;  /* 0x0000000000ff7886 */ /* 0x010fe20000020100 */
[----:B------:R-:W-:Y:S01]  /*6980*/  PLOP3.LUT P0, PT, PT, PT, UP1, 0x80, 0x8 ;  /* 0x000000000008781c */ /* 0x000fe20003f0f018 */
[----:B------:R-:W-:Y:S11]  /*6990*/  UP2UR UR47, UPR, URZ, 0x2 ;  /* 0x00000002ff2f7883 */ /* 0x000ff60008000000 */
[----:B------:R-:W-:Y:S01]  /*69a0*/  @!UPT UIADD3 URZ, UPT, UPT, URZ, URZ, URZ ;  /* 0x000000fffffff290 */ /* 0x000fe2000fffe0ff */
        /* <DEDUP_REMOVED lines=13> */
[----:B-1----:R-:W-:Y:S02]  /*6a80*/  UIMAD.WIDE.U32 UR4, UR52, UR51, URZ ;  /* 0x00000033340472a5 */ /* 0x002fe4000f8e00ff */
[----:B------:R-:W-:Y:S02]  /*6a90*/  UIMAD.WIDE.U32 UR6, UR53, UR48, URZ ;  /* 0x00000030350672a5 */ /* 0x000fe4000f8e00ff */
[----:B------:R-:W-:Y:S02]  /*6aa0*/  UISETP.NE.AND UP0, UPT, UR50, 0x1, UPT ;  /* 0x000000013200788c */ /* 0x000fe4000bf05270 */
[----:B------:R-:W-:Y:S02]  /*6ab0*/  UIMAD.WIDE.U32 UR8, UR37, UR51, URZ ;  /* 0x00000033250872a5 */ /* 0x000fe4000f8e00ff */
[----:B------:R-:W-:Y:S02]  /*6ac0*/  UIMAD.WIDE.U32 UR10, UR38, UR48, URZ ;  /* 0x00000030260a72a5 */ /* 0x000fe4000f8e00ff */
[----:B------:R-:W-:Y:S02]  /*6ad0*/  UISETP.NE.AND UP1, UPT, UR41, 0x1, UPT ;  /* 0x000000012900788c */ /* 0x000fe4000bf25270 */
[----:B------:R-:W-:Y:S01]  /*6ae0*/  UISETP.NE.AND UP2, UPT, UR40, 0x1, UPT ;  /* 0x000000012800788c */ /* 0x000fe2000bf45270 */
[----:B------:R-:W-:Y:S02]  /*6af0*/  UMOV UR4, UR5 ;  /* 0x0000000500047c82 */ /* 0x000fe40008000000 */
[----:B------:R-:W-:Y:S03]  /*6b00*/  USHF.R.U32.HI UR5, URZ, UR61, UR4 ;  /* 0x0000003dff057299 */ /* 0x000fe60008011604 */
[----:B------:R-:W-:Y:S02]  /*6b10*/  UMOV UR4, UR7 ;  /* 0x0000000700047c82 */ /* 0x000fe40008000000 */
[----:B------:R-:W-:Y:S02]  /*6b20*/  USHF.R.U32.HI UR7, URZ, UR49, UR4 ;  /* 0x00000031ff077299 */ /* 0x000fe40008011604 */
[----:B------:R-:W-:Y:S02]  /*6b30*/  USEL UR4, UR52, UR5, !UP0 ;  /* 0x0000000534047287 */ /* 0x000fe4000c000000 */
[----:B------:R-:W-:Y:S01]  /*6b40*/  USEL UR7, UR53, UR7, !UP1 ;  /* 0x0000000735077287 */ /* 0x000fe2000c800000 */
[----:B------:R-:W-:Y:S01]  /*6b50*/  UMOV UR5, UR9 ;  /* 0x0000000900057c82 */ /* 0x000fe20008000000 */
[----:B------:R-:W-:Y:S02]  /*6b60*/  UIMAD.WIDE.U32 UR8, UR4, UR42, URZ ;  /* 0x0000002a040872a5 */ /* 0x000fe4000f8e00ff */
[----:B------:R-:W-:Y:S03]  /*6b70*/  USHF.R.U32.HI UR6, URZ, UR61, UR5 ;  /* 0x0000003dff067299 */ /* 0x000fe60008011605 */
[----:B------:R-:W-:Y:S01]  /*6b80*/  UMOV UR5, UR11 ;  /* 0x0000000b00057c82 */ /* 0x000fe20008000000 */
[----:B------:R-:W-:Y:S02]  /*6b90*/  UIMAD.WIDE.U32 UR10, UR7, UR42, URZ ;  /* 0x0000002a070a72a5 */ /* 0x000fe4000f8e00ff */
[----:B------:R-:W-:Y:S02]  /*6ba0*/  USHF.R.U32.HI UR12, URZ, UR49, UR5 ;  /* 0x00000031ff0c7299 */ /* 0x000fe40008011605 */
[----:B------:R-:W-:Y:S01]  /*6bb0*/  USEL UR6, UR37, UR6, !UP0 ;  /* 0x0000000625067287 */ /* 0x000fe2000c000000 */
[----:B------:R-:W-:Y:S02]  /*6bc0*/  UMOV UR5, UR9 ;  /* 0x0000000900057c82 */ /* 0x000fe40008000000 */
[----:B------:R-:W-:Y:S01]  /*6bd0*/  UMOV UR10, UR11 ;  /* 0x0000000b000a7c82 */ /* 0x000fe20008000000 */
[----:B------:R-:W-:Y:S02]  /*6be0*/  @UP2 USHF.R.U32.HI UR4, URZ, UR43, UR5 ;  /* 0x0000002bff042299 */ /* 0x000fe40008011605 */
[----:B------:R-:W-:Y:S02]  /*6bf0*/  @UP2 USHF.R.U32.HI UR7, URZ, UR43, UR10 ;  /* 0x0000002bff072299 */ /* 0x000fe4000801160a */
[----:B------:R-:W-:Y:S02]  /*6c00*/  UIMAD UR4, UR40, UR4, URZ ;  /* 0x00000004280472a4 */ /* 0x000fe4000f8e02ff */
[----:B------:R-:W-:Y:S02]  /*6c10*/  UIMAD.WIDE.U32 UR10, UR6, UR42, URZ ;  /* 0x0000002a060a72a5 */ /* 0x000fe4000f8e00ff */
[----:B------:R-:W-:Y:S02]  /*6c20*/  USEL UR5, UR38, UR12, !UP1 ;  /* 0x0000000c26057287 */ /* 0x000fe4000c800000 */
[----:B------:R-:W-:Y:S02]  /*6c30*/  UIMAD UR8, UR40, UR7, URZ ;  /* 0x00000007280872a4 */ /* 0x000fe4000f8e02ff */
[----:B------:R-:W-:Y:S03]  /*6c40*/  UISETP.GE.AND UP0, UPT, UR6, UR4, UPT ;  /* 0x000000040600728c */ /* 0x000fe6000bf06270 */
[----:B------:R-:W-:Y:S01]  /*6c50*/  UMOV UR4, UR11 ;  /* 0x0000000b00047c82 */ /* 0x000fe20008000000 */
[----:B------:R-:W-:Y:S02]  /*6c60*/  UISETP.GE.OR UP0, UPT, UR5, UR8, UP0 ;  /* 0x000000080500728c */ /* 0x000fe40008706670 */
[----:B------:R-:W-:Y:S02]  /*6c70*/  USHF.R.U32.HI UR4, URZ, UR43, UR4 ;  /* 0x0000002bff047299 */ /* 0x000fe40008011604 */
[----:B------:R-:W-:Y:S02]  /*6c80*/  UIMAD.WIDE.U32 UR8, UR5, UR42, URZ ;  /* 0x0000002a050872a5 */ /* 0x000fe4000f8e00ff */
[----:B------:R-:W-:Y:S02]  /*6c90*/  USEL UR11, UR6, UR4, !UP2 ;  /* 0x00000004060b7287 */ /* 0x000fe4000d000000 */
[----:B------:R-:W-:Y:S02]  /*6ca0*/  UIADD3 UR8, UPT, UPT, -UR5, URZ, URZ ;  /* 0x000000ff05087290 */ /* 0x000fe4000fffe1ff */
[----:B------:R-:W-:Y:S01]  /*6cb0*/  UIADD3 UR10, UPT, UPT, -UR11, URZ, URZ ;  /* 0x000000ff0b0a7290 */ /* 0x000fe2000fffe1ff */
[----:B------:R-:W-:Y:S01]  /*6cc0*/  @!UP0 UMOV UR4, UR9 ;  /* 0x0000000900048c82 */ /* 0x000fe20008000000 */
[----:B------:R-:W-:Y:S02]  /*6cd0*/  UIADD3 UR9, UPT, UPT, -UR6, URZ, URZ ;  /* 0x000000ff06097290 */ /* 0x000fe4000fffe1ff */
[----:B------:R-:W-:Y:S02]  /*6ce0*/  @!UP0 USHF.R.U32.HI UR4, URZ, UR43, UR4 ;  /* 0x0000002bff048299 */ /* 0x000fe40008011604 */
[----:B------:R-:W-:Y:S02]  /*6cf0*/  UIMAD UR10, UR40, UR10, UR6 ;  /* 0x0000000a280a72a4 */ /* 0x000fe4000f8e0206 */
[----:B------:R-:W-:Y:S04]  /*6d00*/  @!UP0 USEL UR4, UR5, UR4, !UP2 ;  /* 0x0000000405048287 */ /* 0x000fe8000d000000 */
[----:B------:R-:W-:Y:S02]  /*6d10*/  @!UP0 UIMAD UR10, UR7, UR10, UR4 ;  /* 0x0000000a070a82a4 */ /* 0x000fe4000f8e0204 */
[----:B------:R-:W-:Y:S02]  /*6d20*/  @!UP0 UIADD3 UR11, UPT, UPT, UR11, -UR4, URZ ;  /* 0x800000040b0b8290 */ /* 0x000fe4000fffe0ff */
[----:B------:R-:W-:Y:S02]  /*6d30*/  UIMAD UR7, UR41, UR8, UR38 ;  /* 0x00000008290772a4 */ /* 0x000fe4000f8e0226 */
[----:B------:R-:W-:Y:S02]  /*6d40*/  @!UP0 UIMAD UR6, UR11, UR40, UR5 ;  /* 0x000000280b0682a4 */ /* 0x000fe4000f8e0205 */
[----:B------:R-:W-:Y:S01]  /*6d50*/  UIMAD UR4, UR50, UR9, UR37 ;  /* 0x00000009320472a4 */ /* 0x000fe2000f8e0225 */
[----:B------:R-:W-:Y:S02]  /*6d60*/  @!UP0 UMOV UR5, UR10 ;  /* 0x0000000a00058c82 */ /* 0x000fe40008000000 */
[----:B------:R-:W-:Y:S02]  /*6d70*/  UIMAD UR38, UR5, UR41, UR7 ;  /* 0x00000029052672a4 */ /* 0x000fe4000f8e0207 */
[----:B------:R-:W-:Y:S11]  /*6d80*/  UIMAD UR37, UR6, UR50, UR4 ;  /* 0x00000032062572a4 */ /* 0x000ff6000f8e0204 */
[----:B------:R-:W-:Y:S01]  /*6d90*/  @!UPT UIADD3 URZ, UPT, UPT, URZ, URZ, URZ ;  /* 0x000000fffffff290 */ /* 0x000fe2000fffe0ff */
.L_x_129:
[----:B-1----:R-:W-:Y:S01]  /*6da0*/  UISETP.NE.AND UP0, UPT, UR39, 0x1, UPT ;  /* 0x000000012700788c */ /* 0x002fe2000bf05270 */
[----:B------:R-:W-:Y:S10]  /*6db0*/  IADD3 R83, PT, PT, R83, 0x1, RZ ;  /* 0x0000000153537810 */ /* 0x000ff40007ffe0ff */
[----:B------:R-:W1:Y:S01]  /*6dc0*/  @!UP0 LDCU.128 UR12, c[0x0][0xb10] ;  /* 0x00016200ff0c87ac */ /* 0x000e620008000c00 */
[----:B------:R-:W3:Y:S01]  /*6dd0*/  @!UP0 LDCU UR5, c[0x0][0xb0c] ;  /* 0x00016180ff0587ac */ /* 0x000ee20008000800 */
[----:B------:R-:W4:Y:S01]  /*6de0*/  @!UP0 LDCU UR10, c[0x0][0xb20] ;  /* 0x00016400ff0a87ac */ /* 0x000f220008000800 */
[----:B-1----:R-:W-:Y:S02]  /*6df0*/  UIMAD.WIDE.U32 UR8, UR38, UR12, URZ ;  /* 0x0000000c260872a5 */ /* 0x002fe4000f8e00ff */
[----:B------:R-:W-:Y:S02]  /*6e00*/  UIMAD.WIDE.U32 UR6, UR37, UR15, URZ ;  /* 0x0000000f250672a5 */ /* 0x000fe4000f8e00ff */
[----:B------:R-:W-:Y:S03]  /*6e10*/  @!UP0 UISETP.NE.AND UP1, UPT, UR14, 0x1, UPT ;  /* 0x000000010e00888c */ /* 0x000fe6000bf25270 */
[----:B------:R-:W-:Y:S01]  /*6e20*/  @!UP0 UMOV UR4, UR9 ;  /* 0x0000000900048c82 */ /* 0x000fe20008000000 */
[----:B---3--:R-:W-:Y:S02]  /*6e30*/  @!UP0 UISETP.NE.AND UP2, UPT, UR5, 0x1, UPT ;  /* 0x000000010500888c */ /* 0x008fe4000bf45270 */
[----:B------:R-:W-:Y:S01]  /*6e40*/  @!UP0 USHF.R.U32.HI UR4, URZ, UR13, UR4 ;  /* 0x0000000dff048299 */ /* 0x000fe20008011604 */
[----:B------:R-:W-:Y:S02]  /*6e50*/  @!UP0 UMOV UR6, UR7 ;  /* 0x0000000700068c82 */ /* 0x000fe40008000000 */
[----:B----4-:R-:W-:Y:S02]  /*6e60*/  @!UP0 USHF.R.U32.HI UR6, URZ, UR10, UR6 ;  /* 0x0000000aff068299 */ /* 0x010fe40008011606 */
[----:B------:R-:W-:Y:S02]  /*6e70*/  @!UP0 USEL UR7, UR38, UR4, !UP2 ;  /* 0x0000000426078287 */ /* 0x000fe4000d000000 */
[----:B------:R-:W-:Y:S04]  /*6e80*/  @!UP0 USEL UR6, UR37, UR6, !UP1 ;  /* 0x0000000625068287 */ /* 0x000fe8000c800000 */
[----:B------:R-:W-:Y:S02]  /*6e90*/  @!UP0 UIADD3 UR4, UPT, UPT, -UR7, UR6, URZ ;  /* 0x0000000607048290 */ /* 0x000fe4000fffe1ff */
[----:B------:R-:W-:Y:S02]  /*6ea0*/  @!UP0 UIADD3 UR6, UPT, UPT, UR7, -UR6, URZ ;  /* 0x8000000607068290 */ /* 0x000fe4000fffe0ff */
[----:B------:R-:W-:Y:S02]  /*6eb0*/  @!UP0 UIMAD UR38, UR4, UR5, UR38 ;  /* 0x00000005042682a4 */ /* 0x000fe4000f8e0226 */
[----:B------:R-:W-:Y:S02]  /*6ec0*/  @!UP0 UIMAD UR37, UR6, UR14, UR37 ;  /* 0x0000000e062582a4 */ /* 0x000fe4000f8e0225 */
[----:B------:R-:W-:Y:S09]  /*6ed0*/  ULOP3.LUT UP0, URZ, UR59, 0x1b0, URZ, 0xc0, !UPT ;  /* 0x000001b03bff7892 */ /* 0x000ff2000f80c0ff */
[----:B------:R-:W-:Y:S05]  /*6ee0*/  BRA.U !UP0, `(.L_x_130) ;  /* 0x0000000108407547 */ /* 0x000fea000b800000 */
[----:B------:R-:W1:Y:S01]  /*6ef0*/  LDCU.64 UR8, c[0x4][0x80] ;  /* 0x01001000ff0877ac */ /* 0x000e620008000a00 */
[----:B------:R-:W-:Y:S01]  /*6f00*/  MOV R3, 0x0 ;  /* 0x0000000000037802 */ /* 0x000fe20000000f00 */
[----:B------:R-:W-:Y:S02]  /*6f10*/  HFMA2 R12, -RZ, RZ, 0, 5.9604644775390625e-08 ;  /* 0x00000001ff0c7431 */ /* 0x000fe400000001ff */
[----:B------:R-:W-:Y:S02]  /*6f20*/  IMAD.MOV.U32 R8, RZ, RZ, 0x70 ;  /* 0x00000070ff087424 */ /* 0x000fe400078e00ff */
[----:B------:R-:W-:Y:S01]  /*6f30*/  IMAD.MOV.U32 R13, RZ, RZ, RZ ;  /* 0x000000ffff0d7224 */ /* 0x000fe200078e00ff */
[----:B------:R-:W3:Y:S01]  /*6f40*/  LDCU.64 UR6, c[0x4][0x88] ;  /* 0x01001100ff0677ac */ /* 0x000ee20008000a00 */
[----:B------:R-:W4:Y:S01]  /*6f50*/  LDC.64 R2, c[0x4][R3] ;  /* 0x0100000003027b82 */ /* 0x000f220000000a00 */
[----:B------:R-:W2:Y:S01]  /*6f60*/  LDCU.64 UR4, c[0x4][0x8] ;  /* 0x01000100ff0477ac */ /* 0x000ea20008000a00 */
[----:B-1----:R-:W-:Y:S01]  /*6f70*/  MOV R5, UR9 ;  /* 0x0000000900057c02 */ /* 0x002fe20008000f00 */
[----:B------:R-:W-:Y:S01]  /*6f80*/  IMAD.U32 R4, RZ, RZ, UR8 ;  /* 0x00000008ff047e24 */ /* 0x000fe2000f8e00ff */
[----:B---3--:R-:W-:Y:S01]  /*6f90*/  MOV R7, UR7 ;  /* 0x0000000700077c02 */ /* 0x008fe20008000f00 */
[----:B------:R-:W-:Y:S01]  /*6fa0*/  IMAD.U32 R6, RZ, RZ, UR6 ;  /* 0x00000006ff067e24 */ /* 0x000fe2000f8e00ff */
[----:B--2---:R-:W-:Y:S01]  /*6fb0*/  MOV R11, UR5 ;  /* 0x00000005000b7c02 */ /* 0x004fe20008000f00 */
[----:B------:R-:W-:Y:S02]  /*6fc0*/  IMAD.U32 R10, RZ, RZ, UR4 ;  /* 0x00000004ff0a7e24 */ /* 0x000fe4000f8e00ff */
[----:B------:R-:W-:Y:S07]  /*6fd0*/  LEPC R20, `(.L_x_130) ;  /* 0x000000001014794e */ /* 0x000fee0000000000 */
[----:B----45:R-:W-:Y:S05]  /*6fe0*/  CALL.ABS.NOINC R2 ;  /* 0x0000000002007343 */ /* 0x030fea0003c00000 */
.L_x_130:
[----:B------:R-:W-:Y:S01]  /*6ff0*/  LOP3.LUT P0, RZ, R87, 0x1b0, RZ, 0xc0, !PT ;  /* 0x000001b057ff7812 */ /* 0x000fe2000780c0ff */
[----:B------:R-:W-:Y:S11]  /*7000*/  BSSY.RECONVERGENT B6, `(.L_x_131) ;  /* 0x0000013000067945 */ /* 0x000ff60003800200 */
[----:B------:R-:W-:Y:S01]  /*7010*/  @!UPT UIADD3 URZ, UPT, UPT, URZ, URZ, URZ ;  /* 0x000000fffffff290 */ /* 0x000fe2000fffe0ff */
[----:B------:R-:W-:Y:S05]  /*7020*/  @!P0 BRA `(.L_x_132) ;  /* 0x0000000000408947 */ /* 0x000fea0003800000 */
        /* <DEDUP_REMOVED lines=16> */
.L_x_132:
[----:B------:R-:W-:Y:S05]  /*7130*/  BSYNC.RECONVERGENT B6 ;  /* 0x0000000000067941 */ /* 0x000fea0003800200 */
.L_x_131:
[----:B------:R-:W-:Y:S01]  /*7140*/  ISETP.NE.U32.AND P3, PT, R76, RZ, PT ;  /* 0x000000ff4c00720c */ /* 0x000fe20003f65070 */
[----:B------:R-:W-:Y:S01]  /*7150*/  UISETP.NE.AND UP1, UPT, UR60, URZ, UPT ;  /* 0x000000ff3c00728c */ /* 0x000fe2000bf25270 */
[----:B------:R-:W-:Y:S02]  /*7160*/  ISETP.NE.U32.AND P4, PT, R72, RZ, PT ;  /* 0x000000ff4800720c */ /* 0x000fe40003f85070 */
[----:B------:R-:W-:Y:S02]  /*7170*/  ISETP.NE.AND.EX P3, PT, R77, RZ, PT, P3 ;  /* 0x000000ff4d00720c */ /* 0x000fe40003f65330 */
[----:B------:R-:W-:Y:S02]  /*7180*/  PLOP3.LUT P1, PT, PT, PT, PT, 0x8, 0x80 ;  /* 0x000000000080781c */ /* 0x000fe40003f2e170 */
[----:B------:R-:W-:Y:S02]  /*7190*/  PLOP3.LUT P0, PT, PT, PT, UP1, 0x80, 0x8 ;  /* 0x000000000008781c */ /* 0x000fe40003f0f018 */
[----:B------:R-:W-:Y:S02]  /*71a0*/  ISETP.NE.AND.EX P4, PT, R73, RZ, PT, P4 ;  /* 0x000000ff4900720c */ /* 0x000fe40003f85340 */
[----:B------:R-:W1:Y:S09]  /*71b0*/  @UP1 LDCU.64 UR4, c[0x0][0x888] ;  /* 0x00011100ff0417ac */ /* 0x000e720008000a00 */
[----:B------:R-:W-:Y:S01]  /*71c0*/  @P0 PLOP3.LUT P1, PT, P3, PT, PT, 0x80, 0x8 ;  /* 0x000000000008081c */ /* 0x000fe20001f2f070 */
[----:B-1----:R-:W-:Y:S04]  /*71d0*/  @UP1 UISETP.NE.U32.AND UP0, UPT, UR4, URZ, UPT ;  /* 0x000000ff0400128c */ /* 0x002fe8000bf05070 */
[----:B------:R-:W-:Y:S04]  /*71e0*/  @UP1 UISETP.NE.AND.EX UP0, UPT, UR5, URZ, UPT, UP0 ;  /* 0x000000ff0500128c */ /* 0x000fe8000bf05300 */
[----:B------:R-:W-:Y:S01]  /*71f0*/  @UP1 USEL UR4, URZ, 0xffffffff, UP0 ;  /* 0xffffffffff041887 */ /* 0x000fe20008000000 */
[----:B------:R-:W-:Y:S11]  /*7200*/  @!P3 BRA `(.L_x_133) ;  /* 0x000000000030b947 */ /* 0x000ff60003800000 */
[----:B------:R-:W-:Y:S01]  /*7210*/  ISETP.NE.U32.AND P2, PT, R74, RZ, PT ;  /* 0x000000ff4a00720c */ /* 0x000fe20003f45070 */
[----:B------:R-:W1:Y:S01]  /*7220*/  LDCU.64 UR6, c[0x0][0x358] ;  /* 0x00006b00ff0677ac */ /* 0x000e620008000a00 */
[----:B------:R-:W-:Y:S02]  /*7230*/  IMAD.MOV.U32 R80, RZ, RZ, 0x1 ;  /* 0x00000001ff507424 */ /* 0x000fe400078e00ff */
[----:B------:R-:W-:Y:S11]  /*7240*/  ISETP.NE.AND.EX P2, PT, R75, RZ, PT, P2 ;  /* 0x000000ff4b00720c */ /* 0x000ff60003f45320 */
[----:B------:R-:W-:Y:S02]  /*7250*/  @!UPT UIADD3 URZ, UPT, UPT, URZ, URZ, URZ ;  /* 0x000000fffffff290 */ /* 0x000fe4000fffe0ff */
[----:B------:R-:W3:Y:S01]  /*7260*/  @P2 LDC.64 R2, c[0x0][0x888] ;  /* 0x00022200ff022b82 */ /* 0x000ee20000000a00 */
[----:B--2---:R-:W-:Y:S04]  /*7270*/  @P2 IMAD R0, R76, UR36, RZ ;  /* 0x000000244c002c24 */ /* 0x004fe8000f8e02ff */
[----:B---3--:R-:W-:Y:S04]  /*7280*/  @P2 IMAD.WIDE R2, R0, 0x4, R2 ;  /* 0x0000000400022825 */ /* 0x008fe800078e0202 */
[----:B------:R-:W-:Y:S01]  /*7290*/  HFMA2 R0, -RZ, RZ, 0, 5.9604644775390625e-08 ;  /* 0x00000001ff007431 */ /* 0x000fe200000001ff */
[----:B-1---5:R1:W5:Y:S04]  /*72a0*/  @P2 LDG.E R39, desc[UR6][R2.64] ;  /* 0x0000000602272981 */ /* 0x022368000c1e1900 */
[----:B------:R-:W-:Y:S01]  /*72b0*/  @!P2 PRMT R80, R0, 0x7610, R80 ;  /* 0x000076100050a816 */ /* 0x000fe20000000050 */
[----:B-1----:R-:W3:Y:S06]  /*72c0*/  @!P2 LDC R39, c[0x0][0x880] ;  /* 0x00022000ff27ab82 */ /* 0x002eec0000000800 */
.L_x_133:
[----:B------:R-:W-:Y:S05]  /*72d0*/  @!P4 BRA `(.L_x_134) ;  /* 0x000000000024c947 */ /* 0x000fea0003800000 */
[----:B------:R-:W-:Y:S01]  /*72e0*/  ISETP.NE.U32.AND P2, PT, R70, RZ, PT ;  /* 0x000000ff4600720c */ /* 0x000fe20003f45070 */
[----:B------:R-:W1:Y:S03]  /*72f0*/  LDCU.64 UR6, c[0x0][0x358] ;  /* 0x00006b00ff0677ac */ /* 0x000e660008000a00 */
[----:B------:R-:W-:Y:S11]  /*7300*/  ISETP.NE.AND.EX P2, PT, R71, RZ, PT, P2 ;  /* 0x000000ff4700720c */ /* 0x000ff60003f45320 */
[----:B------:R-:W-:Y:S02]  /*7310*/  @!UPT UIADD3 URZ, UPT, UPT, URZ, URZ, URZ ;  /* 0x000000fffffff290 */ /* 0x000fe4000fffe0ff */
[----:B------:R-:W4:Y:S01]  /*7320*/  @P2 LDC.64 R2, c[0x0][0x8a8] ;  /* 0x00022a00ff022b82 */ /* 0x000f220000000a00 */
[----:B--2---:R-:W-:Y:S04]  /*7330*/  @P2 IMAD R0, R72, UR36, RZ ;  /* 0x0000002448002c24 */ /* 0x004fe8000f8e02ff */
[----:B----4-:R-:W-:Y:S05]  /*7340*/  @P2 IMAD.WIDE R2, R0, 0x4, R2 ;  /* 0x0000000400022825 */ /* 0x010fea00078e0202 */
[----:B-1---5:R1:W5:Y:S02]  /*7350*/  @P2 LDG.E R38, desc[UR6][R2.64] ;  /* 0x0000000602262981 */ /* 0x022364000c1e1900 */
[----:B-1----:R-:W4:Y:S02]  /*7360*/  @!P2 LDC R38, c[0x0][0x8a0] ;  /* 0x00022800ff26ab82 */ /* 0x002f240000000800 */
.L_x_134:
[----:B---3-5:R-:W-:Y:S01]  /*7370*/  @P0 FSETP.NEU.AND P4, PT, R39, RZ, PT ;  /* 0x000000ff2700020b */ /* 0x028fe20003f8d000 */
[----:B--2---:R-:W-:Y:S01]  /*7380*/  IMAD.U32 R0, RZ, RZ, UR4 ;  /* 0x00000004ff007e24 */ /* 0x004fe2000f8e00ff */
[----:B------:R-:W-:Y:S01]  /*7390*/  @P0 LOP3.LUT P2, RZ, R80, 0xff, RZ, 0xc0, !PT ;  /* 0x000000ff50ff0812 */ /* 0x000fe2000784c0ff */
[----:B------:R-:W-:Y:S01]  /*73a0*/  BSSY B1, `(.L_x_135) ;  /* 0x0000035000017945 */ /* 0x000fe20003800000 */
[----:B------:R-:W-:Y:S02]  /*73b0*/  @P0 SEL R2, RZ, 0xffffffff, P4 ;  /* 0xffffffffff020807 */ /* 0x000fe40002000000 */
[----:B------:R-:W-:Y:S02]  /*73c0*/  CS2R R18, SRZ ;  /* 0x0000000000127805 */ /* 0x000fe4000001ff00 */
[----:B------:R-:W-:Y:S02]  /*73d0*/  LEA R82, R36, UR44, 0x3 ;  /* 0x0000002c24527c11 */ /* 0x000fe4000f8e18ff */
[----:B------:R-:W-:Y:S02]  /*73e0*/  CS2R R16, SRZ ;  /* 0x0000000000107805 */ /* 0x000fe4000001ff00 */
[----:B------:R-:W-:Y:S02]  /*73f0*/  @P1 SEL R2, R0, R2, !P2 ;  /* 0x0000000200021207 */ /* 0x000fe40005000000 */
[----:B------:R-:W-:Y:S02]  /*7400*/  CS2R R26, SRZ ;  /* 0x00000000001a7805 */ /* 0x000fe4000001ff00 */
[----:B------:R-:W-:Y:S02]  /*7410*/  SHF.L.U32 R4, R86, 0x1f, RZ ;  /* 0x0000001f56047819 */ /* 0x000fe400000006ff */
[----:B------:R-:W-:Y:S02]  /*7420*/  CS2R R24, SRZ ;  /* 0x0000000000187805 */ /* 0x000fe4000001ff00 */
[----:B------:R-:W-:Y:S02]  /*7430*/  @P0 LOP3.LUT R2, R2, 0x1, RZ, 0xc0, !PT ;  /* 0x0000000102020812 */ /* 0x000fe400078ec0ff */
[----:B------:R-:W-:Y:S02]  /*7440*/  PLOP3.LUT P5, PT, PT, PT, PT, 0x8, 0x80 ;  /* 0x000000000080781c */ /* 0x000fe40003fae170 */
[----:B------:R-:W-:Y:S01]  /*7450*/  ISETP.NE.U32.OR P1, PT, R2, 0x1, !P0 ;  /* 0x000000010200780c */ /* 0x000fe20004725470 */
[----:B------:R-:W-:Y:S11]  /*7460*/  IMAD R2, R36, 0x20, R37 ;  /* 0x0000002024027824 */ /* 0x000ff600078e0225 */
[----:B------:R-:W-:Y:S01]  /*7470*/  @!UPT UIADD3 URZ, UPT, UPT, URZ, URZ, URZ ;  /* 0x000000fffffff290 */ /* 0x000fe2000fffe0ff */
[----:B------:R-:W-:Y:S04]  /*7480*/  @P1 SHF.L.U32 R0, R84, 0x1f, RZ ;  /* 0x0000001f54001819 */ /* 0x000fe800000006ff */
[----:B------:R-:W1:Y:S01]  /*7490*/  @P1 SYNCS.PHASECHK.TRANS64.TRYWAIT P0, [UR44+0x240], R0 ;  /* 0x00024000ff0015a7 */ /* 0x000e62000800112c */
[----:B------:R2:W3:Y:S01]  /*74a0*/  SYNCS.PHASECHK.TRANS64.TRYWAIT P4, [R82+URZ+0x280], R4 ;  /* 0x00028004520075a7 */ /* 0x0004e200080811ff */
[----:B-1----:R-:W-:Y:S01]  /*74b0*/  @P1 PLOP3.LUT P5, PT, P0, PT, PT, 0x8, 0x80 ;  /* 0x000000000080181c */ /* 0x002fe200007ae170 */
[----:B------:R-:W-:Y:S01]  /*74c0*/  @!UPT UIADD3 URZ, UPT, UPT, URZ, URZ, URZ ;  /* 0x000000fffffff290 */ /* 0x000fe2000fffe0ff */
[----:B--23--:R-:W-:Y:S11]  /*74d0*/  @!P1 BRA `(.L_x_136) ;  /* 0x0000000000849947 */ /* 0x00cff60003800000 */
[----:B------:R-:W-:Y:S01]  /*74e0*/  ISETP.NE.U32.AND P0, PT, RZ, UR56, PT ;  /* 0x00000038ff007c0c */ /* 0x000fe2000bf05070 */
[----:B------:R-:W-:Y:S01]  /*74f0*/  BSSY B0, `(.L_x_137) ;  /* 0x0000012000007945 */ /* 0x000fe20003800000 */
[----:B------:R-:W-:Y:S02]  /*7500*/  FSETP.NEU.AND P2, PT, R39, RZ, PT ;  /* 0x000000ff2700720b */ /* 0x000fe40003f4d000 */
[----:B------:R-:W-:Y:S02]  /*7510*/  CS2R R26, SRZ ;  /* 0x00000000001a7805 */ /* 0x000fe4000001ff00 */
[----:B------:R-:W-:Y:S02]  /*7520*/  ISETP.NE.AND.EX P0, PT, RZ, UR57, PT, P0 ;  /* 0x00000039ff007c0c */ /* 0x000fe4000bf05300 */
[----:B------:R-:W-:Y:S02]  /*7530*/  CS2R R24, SRZ ;  /* 0x0000000000187805 */ /* 0x000fe4000001ff00 */
[----:B------:R-:W-:Y:S02]  /*7540*/  LOP3.LUT P1, RZ, R80, 0xff, RZ, 0xc0, !PT ;  /* 0x000000ff50ff7812 */ /* 0x000fe4000782c0ff */
[----:B------:R-:W-:Y:S02]  /*7550*/  CS2R R18, SRZ ;  /* 0x0000000000127805 */ /* 0x000fe4000001ff00 */
[----:B------:R-:W-:Y:S02]  /*7560*/  SEL R0, RZ, 0xffffffff, P2 ;  /* 0xffffffffff007807 */ /* 0x000fe40001000000 */
[----:B------:R-:W-:Y:S02]  /*7570*/  CS2R R16, SRZ ;  /* 0x0000000000107805 */ /* 0x000fe4000001ff00 */
[----:B------:R-:W-:Y:S04]  /*7580*/  SEL R3, RZ, 0xffffffff, P0 ;  /* 0xffffffffff037807 */ /* 0x000fe80000000000 */
[----:B------:R-:W-:Y:S04]  /*7590*/  @P3 SEL R0, R3, R0, !P1 ;  /* 0x0000000003003207 */ /* 0x000fe80004800000 */
[----:B------:R-:W-:Y:S04]  /*75a0*/  LOP3.LUT R0, R0, 0x1, RZ, 0xc0, !PT ;  /* 0x0000000100007812 */ /* 0x000fe800078ec0ff */
[----:B------:R-:W-:Y:S01]  /*75b0*/  ISETP.NE.U32.AND P0, PT, R0, 0x1, PT ;  /* 0x000000010000780c */ /* 0x000fe20003f05070 */
[----:B------:R-:W-:Y:S01]  /*75c0*/  @!UPT UIADD3 URZ, UPT, UPT, URZ, URZ, URZ ;  /* 0x000000fffffff290 */ /* 0x000fe2000fffe0ff */
[----:B------:R-:W-:Y:S11]  /*75d0*/  @!P5 BRA `(.L_x_138) ;  /* 0x00000000000cd947 */ /* 0x000ff60003800000 */
[----:B------:R-:W-:Y:S04]  /*75e0*/  SHF.L.U32 R3, R84, 0x1f, RZ ;  /* 0x0000001f54037819 */ /* 0x000fe800000006ff */
[----:B------:R-:W1:Y:S02]  /*75f0*/  SYNCS.PHASECHK.TRANS64.TRYWAIT P1, [UR44+0x240], R3 ;  /* 0x00024003ff0075a7 */ /* 0x000e64000802112c */
[----:B-1----:R-:W-:Y:S05]  /*7600*/  @!P1 BRA `(.L_x_139) ;  /* 0x0000002000a09947 */ /* 0x002fea0003800000 */
.L_x_138:
[----:B------:R-:W-:Y:S05]  /*7610*/  BSYNC B0 ;  /* 0x0000000000007941 */ /* 0x000fea0003800000 */
.L_x_137:
[----:B------:R-:W2:Y:S01]  /*7620*/  S2UR UR5, SR_CgaCtaId ;  /* 0x00000000000579c3 */ /* 0x000ea20000008800 */
[----:B------:R3:W1:Y:S01]  /*7630*/  @P0 LDS.128 R24, [R79+UR44+0x400] ;  /* 0x0004002c4f180984 */ /* 0x0006620008000c00 */
[----:B------:R-:W-:Y:S01]  /*7640*/  UIADD3 UR4, UPT, UPT, UR44, 0x248, URZ ;  /* 0x000002482c047890 */ /* 0x000fe2000fffe0ff */
[----:B------:R-:W-:Y:S02]  /*7650*/  LOP3.LUT R84, R84, 0x1, RZ, 0x3c, !PT ;  /* 0x0000000154547812 */ /* 0x000fe400078e3cff */
[----:B------:R3:W1:Y:S01]  /*7660*/  @P0 LDS.128 R16, [R78+0x10] ;  /* 0x000010004e100984 */ /* 0x0006620000000c00 */
[----:B------:R-:W-:Y:S01]  /*7670*/  @!PT LDS RZ, [RZ] ;  /* 0x00000000fffff984 */ /* 0x000fe20000000800 */
[----:B------:R-:W-:Y:S01]  /*7680*/  @!PT LDS RZ, [RZ] ;  /* 0x00000000fffff984 */ /* 0x000fe20000000800 */
[----:B------:R-:W-:Y:S01]  /*7690*/  @!PT LDS RZ, [RZ] ;  /* 0x00000000fffff984 */ /* 0x000fe20000000800 */
[----:B------:R-:W-:Y:S01]  /*76a0*/  @!PT LDS RZ, [RZ] ;  /* 0x00000000fffff984 */ /* 0x000fe20000000800 */
[----:B------:R5:W-:Y:S06]  /*76b0*/  MEMBAR.ALL.CTA ;  /* 0x0000000000007992 */ /* 0x000bec0000008000 */
[----:B-----5:R-:W5:Y:S01]  /*76c0*/  FENCE.VIEW.ASYNC.S ;  /* 0x00000000000073c6 */ /* 0x020f620000000000 */
[----:B--2---:R-:W-:Y:S09]  /*76d0*/  UPRMT UR4, UR5, 0x654, UR4 ;  /* 0x0000065405047896 */ /* 0x004ff20008000004 */
[----:B---3-5:R-:W-:Y:S03]  /*76e0*/  SYNCS.ARRIVE.TRANS64.RED.A1T0 RZ, [UR4], RZ ;  /* 0x000000ffffff79a7 */ /* 0x028fe60008100404 */
.L_x_136:
[----:B------:R-:W-:Y:S05]  /*76f0*/  BSYNC B1 ;  /* 0x0000000000017941 */ /* 0x000fea0003800000 */
.L_x_135:
[----:B-1----:R-:W-:Y:S04]  /*7700*/  SHF.R.U32.HI R0, RZ, 0x15, R2 ;  /* 0x00000015ff007819 */ /* 0x002fe80000011602 */
[----:B------:R-:W-:Y:S01]  /*7710*/  LOP3.LUT P0, RZ, R0, 0x3, R81, 0x48, !PT ;  /* 0x0000000300ff7812 */ /* 0x000fe20007804851 */
[----:B------:R-:W-:Y:S01]  /*7720*/  @!UPT UIADD3 URZ, UPT, UPT, URZ, URZ, URZ ;  /* 0x000000fffffff290 */ /* 0x000fe2000fffe0ff */
[----:B------:R-:W-:Y:S11]  /*7730*/  @P4 BRA `(.L_x_140) ;  /* 0x0000000000084947 */ /* 0x000ff60003800000 */
[----:B------:R-:W1:Y:S02]  /*7740*/  SYNCS.PHASECHK.TRANS64.TRYWAIT P1, [R82+URZ+0x280], R4 ;  /* 0x00028004520075a7 */ /* 0x000e6400080211ff */
[----:B-1----:R-:W-:Y:S05]  /*7750*/  @!P1 BRA `(.L_x_141) ;  /* 0x0000002000649947 */ /* 0x002fea0003800000 */
.L_x_140:
[----:B------:R-:W-:Y:S05]  /*7760*/  @!P0 BRA `(.L_x_142) ;  /* 0x0000000000408947 */ /* 0x000fea0003800000 */
[----:B------:R-:W2:Y:S01]  /*7770*/  LDCU.64 UR8, c[0x4][0x70] ;  /* 0x01000e00ff0877ac */ /* 0x000ea20008000a00 */
[----:B------:R-:W-:Y:S01]  /*7780*/  MOV R15, 0x0 ;  /* 0x00000000000f7802 */ /* 0x000fe20000000f00 */
[----:B------:R-:W-:Y:S02]  /*7790*/  HFMA2 R12, -RZ, RZ, 0, 5.9604644775390625e-08 ;  /* 0x00000001ff0c7431 */ /* 0x000fe400000001ff */
[----:B------:R-:W-:Y:S02]  /*77a0*/  IMAD.MOV.U32 R8, RZ, RZ, 0x192 ;  /* 0x00000192ff087424 */ /* 0x000fe400078e00ff */
[----:B------:R-:W-:Y:S01]  /*77b0*/  IMAD.MOV.U32 R13, RZ, RZ, RZ ;  /* 0x000000ffff0d7224 */ /* 0x000fe200078e00ff */
[----:B------:R-:W3:Y:S01]  /*77c0*/  LDCU.64 UR6, c[0x4][0x78] ;  /* 0x01000f00ff0677ac */ /* 0x000ee20008000a00 */
[----:B------:R-:W4:Y:S01]  /*77d0*/  LDC.64 R14, c[0x4][R15] ;  /* 0x010000000f0e7b82 */ /* 0x000f220000000a00 */
[----:B------:R-:W5:Y:S01]  /*77e0*/  LDCU.64 UR4, c[0x4][0x10] ;  /* 0x01000200ff0477ac */ /* 0x000f620008000a00 */
[----:B--2---:R-:W-:Y:S01]  /*77f0*/  MOV R5, UR9 ;  /* 0x0000000900057c02 */ /* 0x004fe20008000f00 */
[----:B-1----:R-:W-:Y:S01]  /*7800*/  IMAD.U32 R4, RZ, RZ, UR8 ;  /* 0x00000008ff047e24 */ /* 0x002fe2000f8e00ff */
[----:B---3--:R-:W-:Y:S01]  /*7810*/  MOV R7, UR7 ;  /* 0x0000000700077c02 */ /* 0x008fe20008000f00 */
[----:B------:R-:W-:Y:S01]  /*7820*/  IMAD.U32 R6, RZ, RZ, UR6 ;  /* 0x00000006ff067e24 */ /* 0x000fe2000f8e00ff */
[----:B-----5:R-:W-:Y:S01]  /*7830*/  MOV R11, UR5 ;  /* 0x00000005000b7c02 */ /* 0x020fe20008000f00 */
[----:B------:R-:W-:Y:S02]  /*7840*/  IMAD.U32 R10, RZ, RZ, UR4 ;  /* 0x00000004ff0a7e24 */ /* 0x000fe4000f8e00ff */
[----:B------:R-:W-:Y:S07]  /*7850*/  LEPC R20, `(.L_x_142) ;  /* 0x000000001014794e */ /* 0x000fee0000000000 */
[----:B----4-:R-:W-:Y:S05]  /*7860*/  CALL.ABS.NOINC R14 ;  /* 0x000000000e007343 */ /* 0x010fea0003c00000 */
.L_x_142:
[----:B------:R-:W-:Y:S01]  /*7870*/  LOP3.LUT P0, RZ, R69, 0x60, RZ, 0xc0, !PT ;  /* 0x0000006045ff7812 */ /* 0x000fe2000780c0ff */
[----:B------:R-:W-:Y:S05]  /*7880*/  WARPSYNC.ALL ;  /* 0x0000000000007948 */ /* 0x000fea0003800000 */
[----:B------:R-:W-:Y:S01]  /*7890*/  R2UR UR4, R2 ;  /* 0x00000000020472ca */ /* 0x000fe200000e0000 */
[----:B------:R-:W-:Y:S01]  /*78a0*/  BSSY.RECONVERGENT B0, `(.L_x_143) ;  /* 0x000009d000007945 */ /* 0x000fe20003800200 */
[-C--:B------:R-:W-:Y:S02]  /*78b0*/  F2FP.F16.E5M2.UNPACK_B R2, R24.reuse ;  /* 0x00000018ff02723e */ /* 0x080fe400020004ff */
[-C--:B-1----:R-:W-:Y:S02]  /*78c0*/  F2FP.F16.E5M2.UNPACK_B R4, R25.reuse ;  /* 0x00000019ff04723e */ /* 0x082fe400020004ff */
[----:B------:R-:W-:Y:S01]  /*78d0*/  F2FP.F16.E5M2.UNPACK_B R24, R24.H1 ;  /* 0x00000018ff18723e */ /* 0x000fe200030004ff */
[----:B------:R-:W-:Y:S01]  /*78e0*/  HADD2.F32 R0, -RZ, R2.H0_H0 ;  /* 0x20000002ff007230 */ /* 0x000fe20000004100 */
[----:B------:R-:W-:Y:S01]  /*78f0*/  F2FP.F16.E5M2.UNPACK_B R25, R25.H1 ;  /* 0x00000019ff19723e */ /* 0x000fe200030004ff */
[----:B------:R-:W-:Y:S01]  /*7900*/  HADD2.F32 R41, -RZ, R4.H0_H0 ;  /* 0x20000004ff297230 */ /* 0x000fe20000004100 */
[-C--:B------:R-:W-:Y:S01]  /*7910*/  F2FP.F16.E5M2.UNPACK_B R46, R26.reuse ;  /* 0x0000001aff2e723e */ /* 0x080fe200020004ff */
[--C-:B------:R-:W-:Y:S01]  /*7920*/  HADD2.F32 R3, -RZ, R24.reuse.H0_H0 ;  /* 0x20000018ff037230 */ /* 0x100fe20000004100 */
[----:B------:R-:W-:Y:S01]  /*7930*/  F2FP.F16.E5M2.UNPACK_B R48, R26.H1 ;  /* 0x0000001aff30723e */ /* 0x000fe200030004ff */
[----:B------:R-:W-:Y:S01]  /*7940*/  HADD2.F32 R40, -RZ, R24.H1_H1 ;  /* 0x30000018ff287230 */ /* 0x000fe20000004100 */
[-C--:B------:R-:W-:Y:S01]  /*7950*/  F2FP.F16.E5M2.UNPACK_B R50, R27.reuse ;  /* 0x0000001bff32723e */ /* 0x080fe200020004ff */
[----:B------:R-:W-:Y:S01]  /*7960*/  HADD2.F32 R42, -RZ, R4.H1_H1 ;  /* 0x30000004ff2a7230 */ /* 0x000fe20000004100 */
[----:B------:R-:W-:Y:S01]  /*7970*/  F2FP.F16.E5M2.UNPACK_B R52, R27.H1 ;  /* 0x0000001bff34723e */ /* 0x000fe200030004ff */
[--C-:B------:R-:W-:Y:S01]  /*7980*/  HADD2.F32 R43, -RZ, R25.reuse.H0_H0 ;  /* 0x20000019ff2b7230 */ /* 0x100fe20000004100 */
[-C--:B------:R-:W-:Y:S01]  /*7990*/  F2FP.F16.E5M2.UNPACK_B R54, R16.reuse ;  /* 0x00000010ff36723e */ /* 0x080fe200020004ff */
[----:B------:R-:W-:Y:S01]  /*79a0*/  HADD2.F32 R44, -RZ, R25.H1_H1 ;  /* 0x30000019ff2c7230 */ /* 0x000fe20000004100 */
[----:B------:R-:W-:Y:S01]  /*79b0*/  F2FP.F16.E5M2.UNPACK_B R56, R16.H1 ;  /* 0x00000010ff38723e */ /* 0x000fe200030004ff */
[----:B------:R-:W-:Y:S01]  /*79c0*/  HADD2.F32 R2, -RZ, R2.H1_H1 ;  /* 0x30000002ff027230 */ /* 0x000fe20000004100 */
[-C--:B------:R-:W-:Y:S01]  /*79d0*/  F2FP.F16.E5M2.UNPACK_B R58, R17.reuse ;  /* 0x00000011ff3a723e */ /* 0x080fe200020004ff */
[--C-:B------:R-:W-:Y:S01]  /*79e0*/  HADD2.F32 R45, -RZ, R46.reuse.H0_H0 ;  /* 0x2000002eff2d7230 */ /* 0x100fe20000004100 */
        /* <DEDUP_REMOVED lines=10> */
[----:B------:R-:W1:Y:S01]  /*7a90*/  LDTM.x32 R4, tmem[UR4] ;  /* 0x00000004000479ee */ /* 0x000e6200082c0000 */
[----:B------:R-:W-:Y:S01]  /*7aa0*/  NOP ;  /* 0x0000000000007918 */ /* 0x000fe20000000000 */
[----:B------:R-:W-:Y:S01]  /*7ab0*/  IADD3 R82, PT, PT, R82, 0x2a0, RZ ;  /* 0x000002a052527810 */ /* 0x000fe20007ffe0ff */
[--C-:B------:R-:W-:Y:S01]  /*7ac0*/  HADD2.F32 R53, -RZ, R54.reuse.H0_H0 ;  /* 0x20000036ff357230 */ /* 0x100fe20000004100 */
[----:B------:R-:W-:Y:S01]  /*7ad0*/  IADD3 R36, PT, PT, R36, 0x1, RZ ;  /* 0x0000000124247810 */ /* 0x000fe20007ffe0ff */
[----:B------:R-:W-:Y:S01]  /*7ae0*/  HADD2.F32 R54, -RZ, R54.H1_H1 ;  /* 0x30000036ff367230 */ /* 0x000fe20000004100 */
[----:B------:R-:W-:Y:S01]  /*7af0*/  LOP3.LUT R82, R82, 0xfefffff8, RZ, 0xc0, !PT ;  /* 0xfefffff852527812 */ /* 0x000fe200078ec0ff */
[--C-:B------:R-:W-:Y:S02]  /*7b00*/  HADD2.F32 R57, -RZ, R58.reuse.H0_H0 ;  /* 0x2000003aff397230 */ /* 0x100fe40000004100 */
[----:B------:R-:W-:Y:S01]  /*7b10*/  HADD2.F32 R58, -RZ, R58.H1_H1 ;  /* 0x3000003aff3a7230 */ /* 0x000fe20000004100 */
[----:B-1----:R1:W-:Y:S01]  /*7b20*/  SYNCS.ARRIVE.TRANS64.RED.A1T0 RZ, [R82+URZ], RZ ;  /* 0x000000ff52ff79a7 */ /* 0x0023e200081004ff */
[--C-:B------:R-:W-:Y:S02]  /*7b30*/  HADD2.F32 R61, -RZ, R62.reuse.H0_H0 ;  /* 0x2000003eff3d7230 */ /* 0x100fe40000004100 */
[----:B------:R-:W-:Y:S02]  /*7b40*/  HADD2.F32 R62, -RZ, R62.H1_H1 ;  /* 0x3000003eff3e7230 */ /* 0x000fe40000004100 */
[--C-:B------:R-:W-:Y:S02]  /*7b50*/  HADD2.F32 R65, -RZ, R66.reuse.H0_H0 ;  /* 0x20000042ff417230 */ /* 0x100fe40000004100 */
[----:B------:R-:W-:Y:S02]  /*7b60*/  HADD2.F32 R66, -RZ, R66.H1_H1 ;  /* 0x30000042ff427230 */ /* 0x000fe40000004100 */
[--C-:B------:R-:W-:Y:S02]  /*7b70*/  HADD2.F32 R51, -RZ, R52.reuse.H0_H0 ;  /* 0x20000034ff337230 */ /* 0x100fe40000004100 */
[----:B------:R-:W-:Y:S02]  /*7b80*/  HADD2.F32 R52, -RZ, R52.H1_H1 ;  /* 0x30000034ff347230 */ /* 0x000fe40000004100 */
[--C-:B------:R-:W-:Y:S02]  /*7b90*/  HADD2.F32 R55, -RZ, R56.reuse.H0_H0 ;  /* 0x20000038ff377230 */ /* 0x100fe40000004100 */
[C---:B----4-:R-:W-:Y:S01]  /*7ba0*/  FMUL R4, R38.reuse, R4 ;  /* 0x0000000426047220 */ /* 0x050fe20000400000 */
[C---:B------:R-:W-:Y:S01]  /*7bb0*/  FMUL R5, R38.reuse, R5 ;  /* 0x0000000526057220 */ /* 0x040fe20000400000 */
[C---:B------:R-:W-:Y:S01]  /*7bc0*/  FMUL R8, R38.reuse, R8 ;  /* 0x0000000826087220 */ /* 0x040fe20000400000 */
[C---:B------:R-:W-:Y:S01]  /*7bd0*/  FMUL R9, R38.reuse, R9 ;  /* 0x0000000926097220 */ /* 0x040fe20000400000 */
[C---:B------:R-:W-:Y:S01]  /*7be0*/  FFMA R4, R39.reuse, R0, R4 ;  /* 0x0000000027047223 */ /* 0x040fe20000000004 */
[C---:B------:R-:W-:Y:S01]  /*7bf0*/  FFMA R5, R39.reuse, R2, R5 ;  /* 0x0000000227057223 */ /* 0x040fe20000000005 */
[C---:B------:R-:W-:Y:S01]  /*7c00*/  FMUL R12, R38.reuse, R12 ;  /* 0x0000000c260c7220 */ /* 0x040fe20000400000 */
        /* <DEDUP_REMOVED lines=15> */
[C---:B------:R-:W-:Y:S01]  /*7d00*/  FFMA R6, R39.reuse, R3, R6 ;  /* 0x0000000327067223 */ /* 0x040fe20000000006 */
[C---:B------:R-:W-:Y:S01]  /*7d10*/  FFMA R7, R39.reuse, R40, R7 ;  /* 0x0000002827077223 */ /* 0x040fe20000000007 */
[C---:B------:R-:W-:Y:S01]  /*7d20*/  FFMA R8, R39.reuse, R41, R8 ;  /* 0x0000002927087223 */ /* 0x040fe20000000008 */
[C---:B------:R-:W-:Y:S01]  /*7d30*/  FFMA R9, R39.reuse, R42, R9 ;  /* 0x0000002a27097223 */ /* 0x040fe20000000009 */
[C---:B------:R-:W-:Y:S01]  /*7d40*/  FFMA R10, R39.reuse, R43, R10 ;  /* 0x0000002b270a7223 */ /* 0x040fe2000000000a */
[C---:B------:R-:W-:Y:S01]  /*7d50*/  FFMA R11, R39.reuse, R44, R11 ;  /* 0x0000002c270b7223 */ /* 0x040fe2000000000b */
[C---:B------:R-:W-:Y:S01]  /*7d60*/  FFMA R12, R39.reuse, R45, R12 ;  /* 0x0000002d270c7223 */ /* 0x040fe2000000000c */
[----:B------:R-:W-:Y:S01]  /*7d70*/  FFMA R13, R39, R46, R13 ;  /* 0x0000002e270d7223 */ /* 0x000fe2000000000d */
[----:B------:R-:W-:Y:S01]  /*7d80*/  F2FP.SATFINITE.E5M2.F32.PACK_AB_MERGE_C R6, R7, R6, RZ ;  /* 0x000000060706723e */ /* 0x000fe200048060ff */
[C---:B------:R-:W-:Y:S01]  /*7d90*/  FMUL R14, R38.reuse, R14 ;  /* 0x0000000e260e7220 */ /* 0x040fe20000400000 */
[----:B------:R-:W-:Y:S01]  /*7da0*/  F2FP.SATFINITE.E5M2.F32.PACK_AB_MERGE_C R10, R11, R10, RZ ;  /* 0x0000000a0b0a723e */ /* 0x000fe200048060ff */
[C---:B------:R-:W-:Y:S01]  /*7db0*/  FMUL R15, R38.reuse, R15 ;  /* 0x0000000f260f7220 */ /* 0x040fe20000400000 */
[----:B------:R-:W-:Y:S01]  /*7dc0*/  F2FP.SATFINITE.E5M2.F32.PACK_AB_MERGE_C R4, R5, R4, R6 ;  /* 0x000000040504723e */ /* 0x000fe20004806006 */
[----:B------:R-:W-:Y:S01]  /*7dd0*/  FFMA R14, R39, R47, R14 ;  /* 0x0000002f270e7223 */ /* 0x000fe2000000000e */
[----:B------:R-:W-:Y:S01]  /*7de0*/  F2FP.SATFINITE.E5M2.F32.PACK_AB_MERGE_C R5, R9, R8, R10 ;  /* 0x000000080905723e */ /* 0x000fe2000480600a */
[C---:B------:R-:W-:Y:S01]  /*7df0*/  FFMA R15, R39.reuse, R48, R15 ;  /* 0x00000030270f7223 */ /* 0x040fe2000000000f */
[C---:B------:R-:W-:Y:S01]  /*7e00*/  FFMA R16, R39.reuse, R49, R16 ;  /* 0x0000003127107223 */ /* 0x040fe20000000010 */
[C---:B------:R-:W-:Y:S01]  /*7e10*/  FFMA R17, R39.reuse, R50, R17 ;  /* 0x0000003227117223 */ /* 0x040fe20000000011 */
[C---:B------:R-:W-:Y:S01]  /*7e20*/  FMUL R18, R38.reuse, R18 ;  /* 0x0000001226127220 */ /* 0x040fe20000400000 */
[C---:B------:R-:W-:Y:S01]  /*7e30*/  FMUL R19, R38.reuse, R19 ;  /* 0x0000001326137220 */ /* 0x040fe20000400000 */
[----:B------:R-:W-:Y:S02]  /*7e40*/  HADD2.F32 R56, -RZ, R56.H1_H1 ;  /* 0x30000038ff387230 */ /* 0x000fe40000004100 */
[C---:B------:R-:W-:Y:S01]  /*7e50*/  FMUL R22, R38.reuse, R22 ;  /* 0x0000001626167220 */ /* 0x040fe20000400000 */
[C---:B------:R-:W-:Y:S01]  /*7e60*/  FFMA R18, R39.reuse, R51, R18 ;  /* 0x0000003327127223 */ /* 0x040fe20000000012 */
[C---:B------:R-:W-:Y:S01]  /*7e70*/  FFMA R19, R39.reuse, R52, R19 ;  /* 0x0000003427137223 */ /* 0x040fe20000000013 */
[C---:B------:R-:W-:Y:S01]  /*7e80*/  FMUL R23, R38.reuse, R23 ;  /* 0x0000001726177220 */ /* 0x040fe20000400000 */
[C---:B------:R-:W-:Y:S01]  /*7e90*/  FFMA R20, R39.reuse, R53, R20 ;  /* 0x0000003527147223 */ /* 0x040fe20000000014 */
[C---:B------:R-:W-:Y:S01]  /*7ea0*/  FFMA R21, R39.reuse, R54, R21 ;  /* 0x0000003627157223 */ /* 0x040fe20000000015 */
[--C-:B------:R-:W-:Y:S02]  /*7eb0*/  HADD2.F32 R59, -RZ, R60.reuse.H0_H0 ;  /* 0x2000003cff3b7230 */ /* 0x100fe40000004100 */
[C---:B------:R-:W-:Y:S01]  /*7ec0*/  FFMA R22, R39.reuse, R55, R22 ;  /* 0x0000003727167223 */ /* 0x040fe20000000016 */
[----:B------:R-:W-:Y:S02]  /*7ed0*/  HADD2.F32 R60, -RZ, R60.H1_H1 ;  /* 0x3000003cff3c7230 */ /* 0x000fe40000004100 */
[C---:B------:R-:W-:Y:S01]  /*7ee0*/  FMUL R3, R38.reuse, R26 ;  /* 0x0000001a26037220 */ /* 0x040fe20000400000 */
        /* <DEDUP_REMOVED lines=16> */
[----:B------:R-:W-:Y:S01]  /*7ff0*/  FFMA R31, R39, R64, R31 ;  /* 0x00000040271f7223 */ /* 0x000fe2000000001f */
[----:B------:R-:W-:Y:S01]  /*8000*/  FMUL R35, R38, R35 ;  /* 0x0000002326237220 */ /* 0x000fe20000400000 */
[----:B------:R-:W-:Y:S01]  /*8010*/  F2FP.SATFINITE.E5M2.F32.PACK_AB_MERGE_C R14, R15, R14, RZ ;  /* 0x0000000e0f0e723e */ /* 0x000fe200048060ff */
[----:B------:R-:W-:Y:S01]  /*8020*/  FFMA R28, R39, R65, R28 ;  /* 0x00000041271c7223 */ /* 0x000fe2000000001c */
[----:B------:R-:W-:Y:S01]  /*8030*/  F2FP.SATFINITE.E5M2.F32.PACK_AB_MERGE_C R7, R19, R18, RZ ;  /* 0x000000121307723e */ /* 0x000fe200048060ff */
[C---:B------:R-:W-:Y:S01]  /*8040*/  FFMA R29, R39.reuse, R66, R29 ;  /* 0x00000042271d7223 */ /* 0x040fe2000000001d */
[----:B------:R-:W-:Y:S01]  /*8050*/  FFMA R30, R39, R67, R30 ;  /* 0x00000043271e7223 */ /* 0x000fe2000000001e */
[----:B------:R-:W-:Y:S01]  /*8060*/  F2FP.SATFINITE.E5M2.F32.PACK_AB_MERGE_C R22, R23, R22, RZ ;  /* 0x000000161716723e */ /* 0x000fe200048060ff */
[----:B------:R-:W-:Y:S01]  /*8070*/  FFMA R35, R39, R68, R35 ;  /* 0x0000004427237223 */ /* 0x000fe20000000023 */
[----:B------:R-:W-:Y:S02]  /*8080*/  F2FP.SATFINITE.E5M2.F32.PACK_AB_MERGE_C R6, R13, R12, R14 ;  /* 0x0000000c0d06723e */ /* 0x000fe4000480600e */
[----:B------:R-:W-:Y:S02]  /*8090*/  F2FP.SATFINITE.E5M2.F32.PACK_AB_MERGE_C R7, R17, R16, R7 ;  /* 0x000000101107723e */ /* 0x000fe40004806007 */
[----:B------:R-:W-:Y:S02]  /*80a0*/  F2FP.SATFINITE.E5M2.F32.PACK_AB_MERGE_C R20, R21, R20, R22 ;  /* 0x000000141514723e */ /* 0x000fe40004806016 */
[----:B------:R-:W-:Y:S01]  /*80b0*/  F2FP.SATFINITE.E5M2.F32.PACK_AB_MERGE_C R3, R27, R3, RZ ;  /* 0x000000031b03723e */ /* 0x000fe200048060ff */
[----:B------:R1:W-:Y:S01]  /*80c0*/  STS.128 [R79+UR44+0x1400], R4 ;  /* 0x001400044f007988 */ /* 0x0003e20008000c2c */
[----:B------:R-:W-:Y:S02]  /*80d0*/  F2FP.SATFINITE.E5M2.F32.PACK_AB_MERGE_C R22, R31, R26, RZ ;  /* 0x0000001a1f16723e */ /* 0x000fe400048060ff */
[----:B------:R-:W-:Y:S02]  /*80e0*/  F2FP.SATFINITE.E5M2.F32.PACK_AB_MERGE_C R23, R35, R30, RZ ;  /* 0x0000001e2317723e */ /* 0x000fe400048060ff */
[----:B------:R-:W-:Y:S02]  /*80f0*/  F2FP.SATFINITE.E5M2.F32.PACK_AB_MERGE_C R21, R2, R0, R3 ;  /* 0x000000000215723e */ /* 0x000fe40004806003 */
[----:B------:R-:W-:Y:S02]  /*8100*/  F2FP.SATFINITE.E5M2.F32.PACK_AB_MERGE_C R22, R25, R24, R22 ;  /* 0x000000181916723e */ /* 0x000fe40004806016 */
[----:B------:R-:W-:Y:S05]  /*8110*/  F2FP.SATFINITE.E5M2.F32.PACK_AB_MERGE_C R23, R29, R28, R23 ;  /* 0x0000001c1d17723e */ /* 0x000fea0004806017 */
[----:B------:R1:W-:Y:S01]  /*8120*/  STS.128 [R78+0x1010], R20 ;  /* 0x001010144e007388 */ /* 0x0003e20000000c00 */
[----:B------:R-:W-:Y:S01]  /*8130*/  @!PT LDS RZ, [RZ] ;  /* 0x00000000fffff984 */ /* 0x000fe20000000800 */
[----:B------:R-:W-:Y:S01]  /*8140*/  @!PT LDS RZ, [RZ] ;  /* 0x00000000fffff984 */ /* 0x000fe20000000800 */
[----:B------:R-:W-:Y:S01]  /*8150*/  @!PT LDS RZ, [RZ] ;  /* 0x00000000fffff984 */ /* 0x000fe20000000800 */
[----:B------:R-:W-:Y:S01]  /*8160*/  @!PT LDS RZ, [RZ] ;  /* 0x00000000fffff984 */ /* 0x000fe20000000800 */
[----:B------:R2:W-:Y:S07]  /*8170*/  MEMBAR.ALL.CTA ;  /* 0x0000000000007992 */ /* 0x0005ee0000008000 */
[----:B--2---:R-:W2:Y:S02]  /*8180*/  FENCE.VIEW.ASYNC.S ;  /* 0x00000000000073c6 */ /* 0x004ea40000000000 */
[----:B--2---:R-:W-:Y:S06]  /*8190*/  BAR.SYNC.DEFER_BLOCKING 0x1, 0x80 ;  /* 0x0042000000007b1d */ /* 0x004fec0000010000 */
[----:B------:R-:W-:Y:S05]  /*81a0*/  @P0 BRA `(.L_x_144) ;  /* 0x0000000000300947 */ /* 0x000fea0003800000 */
[----:B------:R-:W-:Y:S02]  /*81b0*/  UIADD3 UR4, UPT, UPT, UR44, 0x1400, URZ ;  /* 0x000014002c047890 */ /* 0x000fe4000fffe0ff */
[----:B------:R-:W-:Y:S02]  /*81c0*/  USHF.L.U32 UR9, UR45, 0x6, URZ ;  /* 0x000000062d097899 */ /* 0x000fe400080006ff */
[----:B------:R-:W-:Y:S02]  /*81d0*/  USHF.L.U32 UR10, UR46, 0x6, URZ ;  /* 0x000000062e0a7899 */ /* 0x000fe400080006ff */
[----:B------:R-:W-:Y:S01]  /*81e0*/  MOV R87, UR4 ;  /* 0x0000000400577c02 */ /* 0x000fe20008000f00 */
[----:B------:R-:W-:Y:S01]  /*81f0*/  UIADD3 UR4, UP0, UPT, UR62, 0x680, URZ ;  /* 0x000006803e047890 */ /* 0x000fe2000ff1e0ff */
[----:B------:R-:W-:Y:S02]  /*8200*/  UMOV UR11, UR36 ;  /* 0x00000024000b7c82 */ /* 0x000fe40008000000 */
[----:B------:R-:W-:Y:S01]  /*8210*/  R2UR UR8, R87 ;  /* 0x00000000570872ca */ /* 0x000fe200000e0000 */
[----:B------:R-:W-:Y:S11]  /*8220*/  UIADD3.X UR5, UPT, UPT, URZ, UR63, URZ, UP0, !UPT ;  /* 0x0000003fff057290 */ /* 0x000ff600087fe4ff */
[----:B------:R-:W-:Y:S01]  /*8230*/  @!UPT UIADD3 URZ, UPT, UPT, URZ, URZ, URZ ;  /* 0x000000fffffff290 */ /* 0x000fe2000fffe0ff */
[----:B------:R2:W-:Y:S01]  /*8240*/  UTMASTG.3D [UR8], [UR4] ;  /* 0x00000008040073b5 */ /* 0x0005e20008010000 */
[----:B------:R0:W-:Y:S01]  /*8250*/  UTMACMDFLUSH ;  /* 0x00000000000079b7 */ /* 0x0001e20000000000 */
[----:B--2---:R-:W-:Y:S04]  /*8260*/  DEPBAR.LE SB0, 0x0 ;  /* 0x000080000000791a */ /* 0x004fe80000000000 */
.L_x_144:
[----:B------:R-:W-:Y:S05]  /*8270*/  BSYNC.RECONVERGENT B0 ;  /* 0x0000000000007941 */ /* 0x000fea0003800200 */
.L_x_143:
[----:B------:R-:W-:Y:S01]  /*8280*/  BAR.SYNC.DEFER_BLOCKING 0x1, 0x80 ;  /* 0x0042000000007b1d */ /* 0x000fe20000010000 */
[----:B------:R-:W-:Y:S01]  /*8290*/  ISETP.NE.AND P0, PT, R83, 0x2, PT ;  /* 0x000000025300780c */ /* 0x000fe20003f05270 */
[----:B------:R-:W-:Y:S01]  /*82a0*/  UISETP.NE.AND UP0, UPT, UR47, URZ, UPT ;  /* 0x000000ff2f00728c */ /* 0x000fe2000bf05270 */
[----:B------:R-:W-:Y:S01]  /*82b0*/  ISETP.NE.AND P1, PT, R36, 0x4, PT ;  /* 0x000000042400780c */ /* 0x000fe20003f25270 */
[----:B------:R-:W-:Y:S01]  /*82c0*/  UIADD3 UR45, UPT, UPT, UR37, UR55, URZ ;  /* 0x00000037252d7290 */ /* 0x000fe2000fffe0ff */
[----:B------:R-:W-:Y:S01]  /*82d0*/  SEL R2, RZ, 0x1, P0 ;  /* 0x00000001ff027807 */ /* 0x000fe20000000000 */
[----:B------:R-:W-:Y:S01]  /*82e0*/  UIADD3 UR46, UPT, UPT, UR38, UR58, URZ ;  /* 0x0000003a262e7290 */ /* 0x000fe2000fffe0ff */
[----:B------:R-:W-:Y:S02]  /*82f0*/  SEL R0, RZ, 0x1, P1 ;  /* 0x00000001ff007807 */ /* 0x000fe40000800000 */
[----:B------:R-:W-:Y:S02]  /*8300*/  LOP3.LUT R85, R85, R2, RZ, 0x3c, !PT ;  /* 0x0000000255557212 */ /* 0x000fe400078e3cff */
[----:B------:R-:W-:Y:S02]  /*8310*/  LOP3.LUT R86, R86, R0, RZ, 0x3c, !PT ;  /* 0x0000000056567212 */ /* 0x000fe400078e3cff */
[----:B------:R-:W-:Y:S02]  /*8320*/  SEL R83, R83, RZ, P0 ;  /* 0x000000ff53537207 */ /* 0x000fe40000000000 */
[----:B------:R-:W-:Y:S01]  /*8330*/  SEL R36, R36, RZ, P1 ;  /* 0x000000ff24247207 */ /* 0x000fe20000800000 */
[----:B------:R-:W-:Y:S01]  /*8340*/  UMOV UR36, UR54 ;  /* 0x0000003600247c82 */ /* 0x000fe20008000000 */
[----:B------:R-:W-:Y:S05]  /*8350*/  BRA.U UP0, `(.L_x_145) ;  /* 0xffffffe500487547 */ /* 0x000fea000b83ffff */
[----:B------:R-:W-:Y:S05]  /*8360*/  EXIT ;  /* 0x000000000000794d */ /* 0x000fea0003800000 */
.L_x_25:
[----:B-1----:R1:W2:Y:S02]  /*8370*/  SYNCS.PHASECHK.TRANS64.TRYWAIT P0, [R0+URZ+0x2d0], R2 ;  /* 0x0002d002000075a7 */ /* 0x0022a400080011ff */
[----:B--2---:R-:W-:Y:S05]  /*8380*/  @!P0 NANOSLEEP.SYNCS 0x989680 ;  /* 0x009896800000895d */ /* 0x004fea0003900000 */
[----:B------:R-:W2:Y:S02]  /*8390*/  @!P0 SYNCS.PHASECHK.TRANS64 P0, [R0+URZ+0x2d0], R2 ;  /* 0x0002d002000085a7 */ /* 0x000ea400080010ff */
[----:B--2---:R-:W-:Y:S05]  /*83a0*/  @!P0 BRA `(.L_x_25) ;  /* 0xfffffffc00f08947 */ /* 0x004fea000383ffff */
[----:B------:R-:W-:Y:S05]  /*83b0*/  BRA `(.L_x_146) ;  /* 0xffffff9800ac7947 */ /* 0x000fea000383ffff */
.L_x_28:
[----:B-1----:R-:W-:-:S07]  /*83c0*/  MOV R0, UR33 ;  /* 0x0000002100007c02 */ /* 0x002fce0008000f00 */
.L_x_147:
[----:B-1----:R1:W2:Y:S02]  /*83d0*/  SYNCS.PHASECHK.TRANS64.TRYWAIT P0, [R0+URZ+0x120], R3 ;  /* 0x00012003000075a7 */ /* 0x0022a400080011ff */
[----:B--2---:R-:W-:Y:S05]  /*83e0*/  @!P0 NANOSLEEP.SYNCS 0x989680 ;  /* 0x009896800000895d */ /* 0x004fea0003900000 */
[----:B------:R-:W2:Y:S02]  /*83f0*/  @!P0 SYNCS.PHASECHK.TRANS64 P0, [R0+URZ+0x120], R3 ;  /* 0x00012003000085a7 */ /* 0x000ea400080010ff */
[----:B--2---:R-:W-:Y:S05]  /*8400*/  @!P0 BRA `(.L_x_147) ;  /* 0xfffffffc00f08947 */ /* 0x004fea000383ffff */
[----:B------:R-:W-:Y:S05]  /*8410*/  BRA `(.L_x_27) ;  /* 0xffffff9800fc7947 */ /* 0x000fea000383ffff */
.L_x_35:
[----:B-1----:R-:W-:-:S07]  /*8420*/  MOV R0, UR17 ;  /* 0x0000001100007c02 */ /* 0x002fce0008000f00 */
.L_x_148:
[----:B-1----:R1:W2:Y:S02]  /*8430*/  SYNCS.PHASECHK.TRANS64.TRYWAIT P0, [R0+URZ+0x120], R3 ;  /* 0x00012003000075a7 */ /* 0x0022a400080011ff */
[----:B--2---:R-:W-:Y:S05]  /*8440*/  @!P0 NANOSLEEP.SYNCS 0x989680 ;  /* 0x009896800000895d */ /* 0x004fea0003900000 */
[----:B------:R-:W2:Y:S02]  /*8450*/  @!P0 SYNCS.PHASECHK.TRANS64 P0, [R0+URZ+0x120], R3 ;  /* 0x00012003000085a7 */ /* 0x000ea400080010ff */
[----:B--2---:R-:W-:Y:S05]  /*8460*/  @!P0 BRA `(.L_x_148) ;  /* 0xfffffffc00f08947 */ /* 0x004fea000383ffff */
[----:B------:R-:W-:Y:S05]  /*8470*/  BRA `(.L_x_34) ;  /* 0xffffff9c00bc7947 */ /* 0x000fea000383ffff */
.L_x_40:
[----:B-1----:R1:W2:Y:S02]  /*8480*/  SYNCS.PHASECHK.TRANS64.TRYWAIT P0, [R3+URZ+0x260], R0 ;  /* 0x00026000030075a7 */ /* 0x0022a400080011ff */
[----:B--2---:R-:W-:Y:S05]  /*8490*/  @!P0 NANOSLEEP.SYNCS 0x989680 ;  /* 0x009896800000895d */ /* 0x004fea0003900000 */
[----:B------:R-:W2:Y:S02]  /*84a0*/  @!P0 SYNCS.PHASECHK.TRANS64 P0, [R3+URZ+0x260], R0 ;  /* 0x00026000030085a7 */ /* 0x000ea400080010ff */
[----:B--2---:R-:W-:Y:S05]  /*84b0*/  @!P0 BRA `(.L_x_40) ;  /* 0xfffffffc00f08947 */ /* 0x004fea000383ffff */
[----:B------:R-:W-:Y:S05]  /*84c0*/  BRA `(.L_x_149) ;  /* 0xffffffa000607947 */ /* 0x000fea000383ffff */
.L_x_44:
[----:B------:R-:W-:-:S07]  /*84d0*/  MOV R0, UR4 ;  /* 0x0000000400007c02 */ /* 0x000fce0008000f00 */
.L_x_150:
[----:B-1----:R1:W2:Y:S02]  /*84e0*/  SYNCS.PHASECHK.TRANS64.TRYWAIT P0, [R0+URZ], R2 ;  /* 0x00000002000075a7 */ /* 0x0022a400080011ff */
[----:B--2---:R-:W-:Y:S05]  /*84f0*/  @!P0 NANOSLEEP.SYNCS 0x989680 ;  /* 0x009896800000895d */ /* 0x004fea0003900000 */
[----:B------:R-:W2:Y:S02]  /*8500*/  @!P0 SYNCS.PHASECHK.TRANS64 P0, [R0+URZ], R2 ;  /* 0x00000002000085a7 */ /* 0x000ea400080010ff */
[----:B--2---:R-:W-:Y:S05]  /*8510*/  @!P0 BRA `(.L_x_150) ;  /* 0xfffffffc00f08947 */ /* 0x004fea000383ffff */
[----:B------:R-:W-:Y:S05]  /*8520*/  BRA `(.L_x_151) ;  /* 0xffffffa800047947 */ /* 0x000fea000383ffff */
.L_x_45:
[----:B------:R-:W-:-:S07]  /*8530*/  MOV R0, UR5 ;  /* 0x0000000500007c02 */ /* 0x000fce0008000f00 */
.L_x_152:
[----:B-1----:R1:W2:Y:S02]  /*8540*/  SYNCS.PHASECHK.TRANS64.TRYWAIT P0, [R0+URZ], R3 ;  /* 0x00000003000075a7 */ /* 0x0022a400080011ff */
[----:B--2---:R-:W-:Y:S05]  /*8550*/  @!P0 NANOSLEEP.SYNCS 0x989680 ;  /* 0x009896800000895d */ /* 0x004fea0003900000 */
[----:B------:R-:W2:Y:S02]  /*8560*/  @!P0 SYNCS.PHASECHK.TRANS64 P0, [R0+URZ], R3 ;  /* 0x00000003000085a7 */ /* 0x000ea400080010ff */
[----:B--2---:R-:W-:Y:S05]  /*8570*/  @!P0 BRA `(.L_x_152) ;  /* 0xfffffffc00f08947 */ /* 0x004fea000383ffff */
[----:B------:R-:W-:Y:S05]  /*8580*/  BRA `(.L_x_153) ;  /* 0xffffffa800107947 */ /* 0x000fea000383ffff */
.L_x_46:
[----:B------:R-:W-:-:S07]  /*8590*/  MOV R0, UR5 ;  /* 0x0000000500007c02 */ /* 0x000fce0008000f00 */
.L_x_154:
[----:B-1----:R1:W2:Y:S02]  /*85a0*/  SYNCS.PHASECHK.TRANS64.TRYWAIT P0, [R0+URZ], R3 ;  /* 0x00000003000075a7 */ /* 0x0022a400080011ff */
[----:B--2---:R-:W-:Y:S05]  /*85b0*/  @!P0 NANOSLEEP.SYNCS 0x989680 ;  /* 0x009896800000895d */ /* 0x004fea0003900000 */
[----:B------:R-:W2:Y:S02]  /*85c0*/  @!P0 SYNCS.PHASECHK.TRANS64 P0, [R0+URZ], R3 ;  /* 0x00000003000085a7 */ /* 0x000ea400080010ff */
[----:B--2---:R-:W-:Y:S05]  /*85d0*/  @!P0 BRA `(.L_x_154) ;  /* 0xfffffffc00f08947 */ /* 0x004fea000383ffff */
[----:B------:R-:W-:Y:S05]  /*85e0*/  BRA `(.L_x_155) ;  /* 0xffffffa8001c7947 */ /* 0x000fea000383ffff */
.L_x_47:
[----:B------:R-:W-:-:S07]  /*85f0*/  MOV R0, UR5 ;  /* 0x0000000500007c02 */ /* 0x000fce0008000f00 */
.L_x_156:
[----:B-1----:R1:W2:Y:S02]  /*8600*/  SYNCS.PHASECHK.TRANS64.TRYWAIT P0, [R0+URZ], R3 ;  /* 0x00000003000075a7 */ /* 0x0022a400080011ff */
[----:B--2---:R-:W-:Y:S05]  /*8610*/  @!P0 NANOSLEEP.SYNCS 0x989680 ;  /* 0x009896800000895d */ /* 0x004fea0003900000 */
[----:B------:R-:W2:Y:S02]  /*8620*/  @!P0 SYNCS.PHASECHK.TRANS64 P0, [R0+URZ], R3 ;  /* 0x00000003000085a7 */ /* 0x000ea400080010ff */
[----:B--2---:R-:W-:Y:S05]  /*8630*/  @!P0 BRA `(.L_x_156) ;  /* 0xfffffffc00f08947 */ /* 0x004fea000383ffff */
[----:B------:R-:W-:Y:S05]  /*8640*/  BRA `(.L_x_157) ;  /* 0xffffffa800287947 */ /* 0x000fea000383ffff */
.L_x_48:
[----:B------:R-:W-:-:S07]  /*8650*/  MOV R0, UR5 ;  /* 0x0000000500007c02 */ /* 0x000fce0008000f00 */
.L_x_158:
[----:B-1----:R1:W2:Y:S02]  /*8660*/  SYNCS.PHASECHK.TRANS64.TRYWAIT P0, [R0+URZ], R3 ;  /* 0x00000003000075a7 */ /* 0x0022a400080011ff */
[----:B--2---:R-:W-:Y:S05]  /*8670*/  @!P0 NANOSLEEP.SYNCS 0x989680 ;  /* 0x009896800000895d */ /* 0x004fea0003900000 */
[----:B------:R-:W2:Y:S02]  /*8680*/  @!P0 SYNCS.PHASECHK.TRANS64 P0, [R0+URZ], R3 ;  /* 0x00000003000085a7 */ /* 0x000ea400080010ff */
[----:B--2---:R-:W-:Y:S05]  /*8690*/  @!P0 BRA `(.L_x_158) ;  /* 0xfffffffc00f08947 */ /* 0x004fea000383ffff */
[----:B------:R-:W-:Y:S05]  /*86a0*/  BRA `(.L_x_159) ;  /* 0xffffffa800347947 */ /* 0x000fea000383ffff */
.L_x_49:
[----:B------:R-:W-:-:S07]  /*86b0*/  MOV R0, UR5 ;  /* 0x0000000500007c02 */ /* 0x000fce0008000f00 */
.L_x_160:
[----:B-1----:R1:W2:Y:S02]  /*86c0*/  SYNCS.PHASECHK.TRANS64.TRYWAIT P0, [R0+URZ], R3 ;  /* 0x00000003000075a7 */ /* 0x0022a400080011ff */
[----:B--2---:R-:W-:Y:S05]  /*86d0*/  @!P0 NANOSLEEP.SYNCS 0x989680 ;  /* 0x009896800000895d */ /* 0x004fea0003900000 */
[----:B------:R-:W2:Y:S02]  /*86e0*/  @!P0 SYNCS.PHASECHK.TRANS64 P0, [R0+URZ], R3 ;  /* 0x00000003000085a7 */ /* 0x000ea400080010ff */
[----:B--2---:R-:W-:Y:S05]  /*86f0*/  @!P0 BRA `(.L_x_160) ;  /* 0xfffffffc00f08947 */ /* 0x004fea000383ffff */
[----:B------:R-:W-:Y:S05]  /*8700*/  BRA `(.L_x_161) ;  /* 0xffffffa800407947 */ /* 0x000fea000383ffff */
.L_x_50:
[----:B------:R-:W-:-:S07]  /*8710*/  MOV R0, UR5 ;  /* 0x0000000500007c02 */ /* 0x000fce0008000f00 */
.L_x_162:
[----:B-1----:R1:W2:Y:S02]  /*8720*/  SYNCS.PHASECHK.TRANS64.TRYWAIT P0, [R0+URZ], R3 ;  /* 0x00000003000075a7 */ /* 0x0022a400080011ff */
[----:B--2---:R-:W-:Y:S05]  /*8730*/  @!P0 NANOSLEEP.SYNCS 0x989680 ;  /* 0x009896800000895d */ /* 0x004fea0003900000 */
[----:B------:R-:W2:Y:S02]  /*8740*/  @!P0 SYNCS.PHASECHK.TRANS64 P0, [R0+URZ], R3 ;  /* 0x00000003000085a7 */ /* 0x000ea400080010ff */
[----:B--2---:R-:W-:Y:S05]  /*8750*/  @!P0 BRA `(.L_x_162) ;  /* 0xfffffffc00f08947 */ /* 0x004fea000383ffff */
[----:B------:R-:W-:Y:S05]  /*8760*/  BRA `(.L_x_163) ;  /* 0xffffffa8004c7947 */ /* 0x000fea000383ffff */
.L_x_51:
[----:B------:R-:W-:-:S07]  /*8770*/  MOV R0, UR5 ;  /* 0x0000000500007c02 */ /* 0x000fce0008000f00 */
.L_x_164:
[----:B-1----:R1:W2:Y:S02]  /*8780*/  SYNCS.PHASECHK.TRANS64.TRYWAIT P0, [R0+URZ], R3 ;  /* 0x00000003000075a7 */ /* 0x0022a400080011ff */
[----:B--2---:R-:W-:Y:S05]  /*8790*/  @!P0 NANOSLEEP.SYNCS 0x989680 ;  /* 0x009896800000895d */ /* 0x004fea0003900000 */
[----:B------:R-:W2:Y:S02]  /*87a0*/  @!P0 SYNCS.PHASECHK.TRANS64 P0, [R0+URZ], R3 ;  /* 0x00000003000085a7 */ /* 0x000ea400080010ff */
[----:B--2---:R-:W-:Y:S05]  /*87b0*/  @!P0 BRA `(.L_x_164) ;  /* 0xfffffffc00f08947 */ /* 0x004fea000383ffff */
[----:B------:R-:W-:Y:S05]  /*87c0*/  BRA `(.L_x_165) ;  /* 0xffffffa800587947 */ /* 0x000fea000383ffff */
.L_x_52:
[----:B------:R-:W-:-:S07]  /*87d0*/  MOV R0, UR5 ;  /* 0x0000000500007c02 */ /* 0x000fce0008000f00 */
.L_x_166:
[----:B-1----:R1:W2:Y:S02]  /*87e0*/  SYNCS.PHASECHK.TRANS64.TRYWAIT P0, [R0+URZ], R3 ;  /* 0x00000003000075a7 */ /* 0x0022a400080011ff */
[----:B--2---:R-:W-:Y:S05]  /*87f0*/  @!P0 NANOSLEEP.SYNCS 0x989680 ;  /* 0x009896800000895d */ /* 0x004fea0003900000 */
[----:B------:R-:W2:Y:S02]  /*8800*/  @!P0 SYNCS.PHASECHK.TRANS64 P0, [R0+URZ], R3 ;  /* 0x00000003000085a7 */ /* 0x000ea400080010ff */
[----:B--2---:R-:W-:Y:S05]  /*8810*/  @!P0 BRA `(.L_x_166) ;  /* 0xfffffffc00f08947 */ /* 0x004fea000383ffff */
[----:B------:R-:W-:Y:S05]  /*8820*/  BRA `(.L_x_167) ;  /* 0xffffffa800647947 */ /* 0x000fea000383ffff */
.L_x_53:
[----:B------:R-:W-:-:S07]  /*8830*/  MOV R0, UR5 ;  /* 0x0000000500007c02 */ /* 0x000fce0008000f00 */
.L_x_168:
[----:B-1----:R1:W2:Y:S02]  /*8840*/  SYNCS.PHASECHK.TRANS64.TRYWAIT P0, [R0+URZ], R3 ;  /* 0x00000003000075a7 */ /* 0x0022a400080011ff */
[----:B--2---:R-:W-:Y:S05]  /*8850*/  @!P0 NANOSLEEP.SYNCS 0x989680 ;  /* 0x009896800000895d */ /* 0x004fea0003900000 */
[----:B------:R-:W2:Y:S02]  /*8860*/  @!P0 SYNCS.PHASECHK.TRANS64 P0, [R0+URZ], R3 ;  /* 0x00000003000085a7 */ /* 0x000ea400080010ff */
[----:B--2---:R-:W-:Y:S05]  /*8870*/  @!P0 BRA `(.L_x_168) ;  /* 0xfffffffc00f08947 */ /* 0x004fea000383ffff */
[----:B------:R-:W-:Y:S05]  /*8880*/  BRA `(.L_x_169) ;  /* 0xffffffa800707947 */ /* 0x000fea000383ffff */
.L_x_54:
[----:B------:R-:W-:-:S07]  /*8890*/  MOV R0, UR5 ;  /* 0x0000000500007c02 */ /* 0x000fce0008000f00 */
.L_x_170:
[----:B-1----:R1:W2:Y:S02]  /*88a0*/  SYNCS.PHASECHK.TRANS64.TRYWAIT P0, [R0+URZ], R3 ;  /* 0x00000003000075a7 */ /* 0x0022a400080011ff */
[----:B--2---:R-:W-:Y:S05]  /*88b0*/  @!P0 NANOSLEEP.SYNCS 0x989680 ;  /* 0x009896800000895d */ /* 0x004fea0003900000 */
[----:B------:R-:W2:Y:S02]  /*88c0*/  @!P0 SYNCS.PHASECHK.TRANS64 P0, [R0+URZ], R3 ;  /* 0x00000003000085a7 */ /* 0x000ea400080010ff */
[----:B--2---:R-:W-:Y:S05]  /*88d0*/  @!P0 BRA `(.L_x_170) ;  /* 0xfffffffc00f08947 */ /* 0x004fea000383ffff */
[----:B------:R-:W-:Y:S05]  /*88e0*/  BRA `(.L_x_171) ;  /* 0xffffffa8007c7947 */ /* 0x000fea000383ffff */
.L_x_55:
[----:B------:R-:W-:-:S07]  /*88f0*/  MOV R0, UR5 ;  /* 0x0000000500007c02 */ /* 0x000fce0008000f00 */
.L_x_172:
[----:B-1----:R1:W2:Y:S02]  /*8900*/  SYNCS.PHASECHK.TRANS64.TRYWAIT P0, [R0+URZ], R3 ;  /* 0x00000003000075a7 */ /* 0x0022a400080011ff */
[----:B--2---:R-:W-:Y:S05]  /*8910*/  @!P0 NANOSLEEP.SYNCS 0x989680 ;  /* 0x009896800000895d */ /* 0x004fea0003900000 */
[----:B------:R-:W2:Y:S02]  /*8920*/  @!P0 SYNCS.PHASECHK.TRANS64 P0, [R0+URZ], R3 ;  /* 0x00000003000085a7 */ /* 0x000ea400080010ff */
[----:B--2---:R-:W-:Y:S05]  /*8930*/  @!P0 BRA `(.L_x_172) ;  /* 0xfffffffc00f08947 */ /* 0x004fea000383ffff */
[----:B------:R-:W-:Y:S05]  /*8940*/  BRA `(.L_x_173) ;  /* 0xffffffa800887947 */ /* 0x000fea000383ffff */
.L_x_56:
[----:B------:R-:W-:-:S07]  /*8950*/  MOV R0, UR5 ;  /* 0x0000000500007c02 */ /* 0x000fce0008000f00 */
.L_x_174:
[----:B-1----:R1:W2:Y:S02]  /*8960*/  SYNCS.PHASECHK.TRANS64.TRYWAIT P0, [R0+URZ], R3 ;  /* 0x00000003000075a7 */ /* 0x0022a400080011ff */
[----:B--2---:R-:W-:Y:S05]  /*8970*/  @!P0 NANOSLEEP.SYNCS 0x989680 ;  /* 0x009896800000895d */ /* 0x004fea0003900000 */
[----:B------:R-:W2:Y:S02]  /*8980*/  @!P0 SYNCS.PHASECHK.TRANS64 P0, [R0+URZ], R3 ;  /* 0x00000003000085a7 */ /* 0x000ea400080010ff */
[----:B--2---:R-:W-:Y:S05]  /*8990*/  @!P0 BRA `(.L_x_174) ;  /* 0xfffffffc00f08947 */ /* 0x004fea000383ffff */
[----:B------:R-:W-:Y:S05]  /*89a0*/  BRA `(.L_x_175) ;  /* 0xffffffa800947947 */ /* 0x000fea000383ffff */
.L_x_57:
[----:B------:R-:W-:-:S07]  /*89b0*/  MOV R0, UR5 ;  /* 0x0000000500007c02 */ /* 0x000fce0008000f00 */
.L_x_176:
[----:B-1----:R1:W2:Y:S02]  /*89c0*/  SYNCS.PHASECHK.TRANS64.TRYWAIT P0, [R0+URZ], R3 ;  /* 0x00000003000075a7 */ /* 0x0022a400080011ff */
[----:B--2---:R-:W-:Y:S05]  /*89d0*/  @!P0 NANOSLEEP.SYNCS 0x989680 ;  /* 0x009896800000895d */ /* 0x004fea0003900000 */
[----:B------:R-:W2:Y:S02]  /*89e0*/  @!P0 SYNCS.PHASECHK.TRANS64 P0, [R0+URZ], R3 ;  /* 0x00000003000085a7 */ /* 0x000ea400080010ff */
[----:B--2---:R-:W-:Y:S05]  /*89f0*/  @!P0 BRA `(.L_x_176) ;  /* 0xfffffffc00f08947 */ /* 0x004fea000383ffff */
[----:B------:R-:W-:Y:S05]  /*8a00*/  BRA `(.L_x_177) ;  /* 0xffffffa800a07947 */ /* 0x000fea000383ffff */
.L_x_58:
[----:B------:R-:W-:-:S07]  /*8a10*/  MOV R0, UR5 ;  /* 0x0000000500007c02 */ /* 0x000fce0008000f00 */
.L_x_178:
[----:B-1----:R1:W2:Y:S02]  /*8a20*/  SYNCS.PHASECHK.TRANS64.TRYWAIT P0, [R0+URZ], R3 ;  /* 0x00000003000075a7 */ /* 0x0022a400080011ff */
[----:B--2---:R-:W-:Y:S05]  /*8a30*/  @!P0 NANOSLEEP.SYNCS 0x989680 ;  /* 0x009896800000895d */ /* 0x004fea0003900000 */
[----:B------:R-:W2:Y:S02]  /*8a40*/  @!P0 SYNCS.PHASECHK.TRANS64 P0, [R0+URZ], R3 ;  /* 0x00000003000085a7 */ /* 0x000ea400080010ff */
[----:B--2---:R-:W-:Y:S05]  /*8a50*/  @!P0 BRA `(.L_x_178) ;  /* 0xfffffffc00f08947 */ /* 0x004fea000383ffff */
[----:B------:R-:W-:Y:S05]  /*8a60*/  BRA `(.L_x_179) ;  /* 0xffffffa800ac7947 */ /* 0x000fea000383ffff */
.L_x_59:
[----:B------:R-:W-:-:S07]  /*8a70*/  MOV R0, UR5 ;  /* 0x0000000500007c02 */ /* 0x000fce0008000f00 */
.L_x_180:
[----:B-1----:R1:W2:Y:S02]  /*8a80*/  SYNCS.PHASECHK.TRANS64.TRYWAIT P0, [R0+URZ], R3 ;  /* 0x00000003000075a7 */ /* 0x0022a400080011ff */
[----:B--2---:R-:W-:Y:S05]  /*8a90*/  @!P0 NANOSLEEP.SYNCS 0x989680 ;  /* 0x009896800000895d */ /* 0x004fea0003900000 */
[----:B------:R-:W2:Y:S02]  /*8aa0*/  @!P0 SYNCS.PHASECHK.TRANS64 P0, [R0+URZ], R3 ;  /* 0x00000003000085a7 */ /* 0x000ea400080010ff */
[----:B--2---:R-:W-:Y:S05]  /*8ab0*/  @!P0 BRA `(.L_x_180) ;  /* 0xfffffffc00f08947 */ /* 0x004fea000383ffff */
[----:B------:R-:W-:Y:S05]  /*8ac0*/  BRA `(.L_x_181) ;  /* 0xffffffa800b87947 */ /* 0x000fea000383ffff */
.L_x_60:
[----:B------:R-:W-:-:S07]  /*8ad0*/  MOV R0, UR5 ;  /* 0x0000000500007c02 */ /* 0x000fce0008000f00 */
.L_x_182:
[----:B-1----:R1:W2:Y:S02]  /*8ae0*/  SYNCS.PHASECHK.TRANS64.TRYWAIT P0, [R0+URZ], R3 ;  /* 0x00000003000075a7 */ /* 0x0022a400080011ff */
[----:B--2---:R-:W-:Y:S05]  /*8af0*/  @!P0 NANOSLEEP.SYNCS 0x989680 ;  /* 0x009896800000895d */ /* 0x004fea0003900000 */
[----:B------:R-:W2:Y:S02]  /*8b00*/  @!P0 SYNCS.PHASECHK.TRANS64 P0, [R0+URZ], R3 ;  /* 0x00000003000085a7 */ /* 0x000ea400080010ff */
[----:B--2---:R-:W-:Y:S05]  /*8b10*/  @!P0 BRA `(.L_x_182) ;  /* 0xfffffffc00f08947 */ /* 0x004fea000383ffff */
[----:B------:R-:W-:Y:S05]  /*8b20*/  BRA `(.L_x_183) ;  /* 0xffffffa800c47947 */ /* 0x000fea000383ffff */
.L_x_61:
[----:B------:R-:W-:-:S07]  /*8b30*/  MOV R0, UR5 ;  /* 0x0000000500007c02 */ /* 0x000fce0008000f00 */
.L_x_184:
[----:B-1----:R1:W2:Y:S02]  /*8b40*/  SYNCS.PHASECHK.TRANS64.TRYWAIT P0, [R0+URZ], R3 ;  /* 0x00000003000075a7 */ /* 0x0022a400080011ff */
[----:B--2---:R-:W-:Y:S05]  /*8b50*/  @!P0 NANOSLEEP.SYNCS 0x989680 ;  /* 0x009896800000895d */ /* 0x004fea0003900000 */
[----:B------:R-:W2:Y:S02]  /*8b60*/  @!P0 SYNCS.PHASECHK.TRANS64 P0, [R0+URZ], R3 ;  /* 0x00000003000085a7 */ /* 0x000ea400080010ff */
[----:B--2---:R-:W-:Y:S05]  /*8b70*/  @!P0 BRA `(.L_x_184) ;  /* 0xfffffffc00f08947 */ /* 0x004fea000383ffff */
[----:B------:R-:W-:Y:S05]  /*8b80*/  BRA `(.L_x_185) ;  /* 0xffffffa800d07947 */ /* 0x000fea000383ffff */
.L_x_62:
[----:B------:R-:W-:-:S07]  /*8b90*/  MOV R0, UR5 ;  /* 0x0000000500007c02 */ /* 0x000fce0008000f00 */
.L_x_186:
[----:B-1----:R1:W2:Y:S02]  /*8ba0*/  SYNCS.PHASECHK.TRANS64.TRYWAIT P0, [R0+URZ], R3 ;  /* 0x00000003000075a7 */ /* 0x0022a400080011ff */
[----:B--2---:R-:W-:Y:S05]  /*8bb0*/  @!P0 NANOSLEEP.SYNCS 0x989680 ;  /* 0x009896800000895d */ /* 0x004fea0003900000 */
[----:B------:R-:W2:Y:S02]  /*8bc0*/  @!P0 SYNCS.PHASECHK.TRANS64 P0, [R0+URZ], R3 ;  /* 0x00000003000085a7 */ /* 0x000ea400080010ff */
[----:B--2---:R-:W-:Y:S05]  /*8bd0*/  @!P0 BRA `(.L_x_186) ;  /* 0xfffffffc00f08947 */ /* 0x004fea000383ffff */
[----:B------:R-:W-:Y:S05]  /*8be0*/  BRA `(.L_x_187) ;  /* 0xffffffa800dc7947 */ /* 0x000fea000383ffff */
.L_x_63:
[----:B------:R-:W-:-:S07]  /*8bf0*/  MOV R0, UR5 ;  /* 0x0000000500007c02 */ /* 0x000fce0008000f00 */
.L_x_188:
[----:B-1----:R1:W2:Y:S02]  /*8c00*/  SYNCS.PHASECHK.TRANS64.TRYWAIT P0, [R0+URZ], R3 ;  /* 0x00000003000075a7 */ /* 0x0022a400080011ff */
[----:B--2---:R-:W-:Y:S05]  /*8c10*/  @!P0 NANOSLEEP.SYNCS 0x989680 ;  /* 0x009896800000895d */ /* 0x004fea0003900000 */
[----:B------:R-:W2:Y:S02]  /*8c20*/  @!P0 SYNCS.PHASECHK.TRANS64 P0, [R0+URZ], R3 ;  /* 0x00000003000085a7 */ /* 0x000ea400080010ff */
[----:B--2---:R-:W-:Y:S05]  /*8c30*/  @!P0 BRA `(.L_x_188) ;  /* 0xfffffffc00f08947 */ /* 0x004fea000383ffff */
[----:B------:R-:W-:Y:S05]  /*8c40*/  BRA `(.L_x_189) ;  /* 0xffffffa800e87947 */ /* 0x000fea000383ffff */
.L_x_64:
[----:B------:R-:W-:-:S07]  /*8c50*/  MOV R0, UR5 ;  /* 0x0000000500007c02 */ /* 0x000fce0008000f00 */
.L_x_190:
[----:B-1----:R1:W2:Y:S02]  /*8c60*/  SYNCS.PHASECHK.TRANS64.TRYWAIT P0, [R0+URZ], R3 ;  /* 0x00000003000075a7 */ /* 0x0022a400080011ff */
[----:B--2---:R-:W-:Y:S05]  /*8c70*/  @!P0 NANOSLEEP.SYNCS 0x989680 ;  /* 0x009896800000895d */ /* 0x004fea0003900000 */
[----:B------:R-:W2:Y:S02]  /*8c80*/  @!P0 SYNCS.PHASECHK.TRANS64 P0, [R0+URZ], R3 ;  /* 0x00000003000085a7 */ /* 0x000ea400080010ff */
[----:B--2---:R-:W-:Y:S05]  /*8c90*/  @!P0 BRA `(.L_x_190) ;  /* 0xfffffffc00f08947 */ /* 0x004fea000383ffff */
[----:B------:R-:W-:Y:S05]  /*8ca0*/  BRA `(.L_x_191) ;  /* 0xffffffa800f47947 */ /* 0x000fea000383ffff */
.L_x_65:
[----:B------:R-:W-:-:S07]  /*8cb0*/  MOV R0, UR5 ;  /* 0x0000000500007c02 */ /* 0x000fce0008000f00 */
.L_x_192:
[----:B-1----:R1:W2:Y:S02]  /*8cc0*/  SYNCS.PHASECHK.TRANS64.TRYWAIT P0, [R0+URZ], R3 ;  /* 0x00000003000075a7 */ /* 0x0022a400080011ff */
[----:B--2---:R-:W-:Y:S05]  /*8cd0*/  @!P0 NANOSLEEP.SYNCS 0x989680 ;  /* 0x009896800000895d */ /* 0x004fea0003900000 */
[----:B------:R-:W2:Y:S02]  /*8ce0*/  @!P0 SYNCS.PHASECHK.TRANS64 P0, [R0+URZ], R3 ;  /* 0x00000003000085a7 */ /* 0x000ea400080010ff */
[----:B--2---:R-:W-:Y:S05]  /*8cf0*/  @!P0 BRA `(.L_x_192) ;  /* 0xfffffffc00f08947 */ /* 0x004fea000383ffff */
[----:B------:R-:W-:Y:S05]  /*8d00*/  BRA `(.L_x_193) ;  /* 0xffffffac00007947 */ /* 0x000fea000383ffff */
.L_x_66:
[----:B------:R-:W-:-:S07]  /*8d10*/  MOV R0, UR5 ;  /* 0x0000000500007c02 */ /* 0x000fce0008000f00 */
.L_x_194:
[----:B-1----:R1:W2:Y:S02]  /*8d20*/  SYNCS.PHASECHK.TRANS64.TRYWAIT P0, [R0+URZ], R3 ;  /* 0x00000003000075a7 */ /* 0x0022a400080011ff */
[----:B--2---:R-:W-:Y:S05]  /*8d30*/  @!P0 NANOSLEEP.SYNCS 0x989680 ;  /* 0x009896800000895d */ /* 0x004fea0003900000 */
[----:B------:R-:W2:Y:S02]  /*8d40*/  @!P0 SYNCS.PHASECHK.TRANS64 P0, [R0+URZ], R3 ;  /* 0x00000003000085a7 */ /* 0x000ea400080010ff */
[----:B--2---:R-:W-:Y:S05]  /*8d50*/  @!P0 BRA `(.L_x_194) ;  /* 0xfffffffc00f08947 */ /* 0x004fea000383ffff */
[----:B------:R-:W-:Y:S05]  /*8d60*/  BRA `(.L_x_195) ;  /* 0xffffffac000c7947 */ /* 0x000fea000383ffff */
.L_x_67:
[----:B------:R-:W-:-:S07]  /*8d70*/  MOV R0, UR5 ;  /* 0x0000000500007c02 */ /* 0x000fce0008000f00 */
.L_x_196:
[----:B-1----:R1:W2:Y:S02]  /*8d80*/  SYNCS.PHASECHK.TRANS64.TRYWAIT P0, [R0+URZ], R3 ;  /* 0x00000003000075a7 */ /* 0x0022a400080011ff */
[----:B--2---:R-:W-:Y:S05]  /*8d90*/  @!P0 NANOSLEEP.SYNCS 0x989680 ;  /* 0x009896800000895d */ /* 0x004fea0003900000 */
[----:B------:R-:W2:Y:S02]  /*8da0*/  @!P0 SYNCS.PHASECHK.TRANS64 P0, [R0+URZ], R3 ;  /* 0x00000003000085a7 */ /* 0x000ea400080010ff */
[----:B--2---:R-:W-:Y:S05]  /*8db0*/  @!P0 BRA `(.L_x_196) ;  /* 0xfffffffc00f08947 */ /* 0x004fea000383ffff */
[----:B------:R-:W-:Y:S05]  /*8dc0*/  BRA `(.L_x_197) ;  /* 0xffffffac00187947 */ /* 0x000fea000383ffff */
.L_x_68:
[----:B------:R-:W-:-:S07]  /*8dd0*/  MOV R0, UR5 ;  /* 0x0000000500007c02 */ /* 0x000fce0008000f00 */
.L_x_198:
[----:B-1----:R1:W2:Y:S02]  /*8de0*/  SYNCS.PHASECHK.TRANS64.TRYWAIT P0, [R0+URZ], R3 ;  /* 0x00000003000075a7 */ /* 0x0022a400080011ff */
[----:B--2---:R-:W-:Y:S05]  /*8df0*/  @!P0 NANOSLEEP.SYNCS 0x989680 ;  /* 0x009896800000895d */ /* 0x004fea0003900000 */
[----:B------:R-:W2:Y:S02]  /*8e00*/  @!P0 SYNCS.PHASECHK.TRANS64 P0, [R0+URZ], R3 ;  /* 0x00000003000085a7 */ /* 0x000ea400080010ff */
[----:B--2---:R-:W-:Y:S05]  /*8e10*/  @!P0 BRA `(.L_x_198) ;  /* 0xfffffffc00f08947 */ /* 0x004fea000383ffff */
[----:B------:R-:W-:Y:S05]  /*8e20*/  BRA `(.L_x_199) ;  /* 0xffffffac00247947 */ /* 0x000fea000383ffff */
.L_x_69:
[----:B------:R-:W-:-:S07]  /*8e30*/  MOV R0, UR5 ;  /* 0x0000000500007c02 */ /* 0x000fce0008000f00 */
.L_x_200:
[----:B-1----:R1:W2:Y:S02]  /*8e40*/  SYNCS.PHASECHK.TRANS64.TRYWAIT P0, [R0+URZ], R3 ;  /* 0x00000003000075a7 */ /* 0x0022a400080011ff */
[----:B--2---:R-:W-:Y:S05]  /*8e50*/  @!P0 NANOSLEEP.SYNCS 0x989680 ;  /* 0x009896800000895d */ /* 0x004fea0003900000 */
[----:B------:R-:W2:Y:S02]  /*8e60*/  @!P0 SYNCS.PHASECHK.TRANS64 P0, [R0+URZ], R3 ;  /* 0x00000003000085a7 */ /* 0x000ea400080010ff */
[----:B--2---:R-:W-:Y:S05]  /*8e70*/  @!P0 BRA `(.L_x_200) ;  /* 0xfffffffc00f08947 */ /* 0x004fea000383ffff */
[----:B------:R-:W-:Y:S05]  /*8e80*/  BRA `(.L_x_201) ;  /* 0xffffffac00307947 */ /* 0x000fea000383ffff */
.L_x_70:
[----:B------:R-:W-:-:S07]  /*8e90*/  MOV R0, UR5 ;  /* 0x0000000500007c02 */ /* 0x000fce0008000f00 */
.L_x_202:
[----:B-1----:R1:W2:Y:S02]  /*8ea0*/  SYNCS.PHASECHK.TRANS64.TRYWAIT P0, [R0+URZ], R3 ;  /* 0x00000003000075a7 */ /* 0x0022a400080011ff */
[----:B--2---:R-:W-:Y:S05]  /*8eb0*/  @!P0 NANOSLEEP.SYNCS 0x989680 ;  /* 0x009896800000895d */ /* 0x004fea0003900000 */
[----:B------:R-:W2:Y:S02]  /*8ec0*/  @!P0 SYNCS.PHASECHK.TRANS64 P0, [R0+URZ], R3 ;  /* 0x00000003000085a7 */ /* 0x000ea400080010ff */
[----:B--2---:R-:W-:Y:S05]  /*8ed0*/  @!P0 BRA `(.L_x_202) ;  /* 0xfffffffc00f08947 */ /* 0x004fea000383ffff */
[----:B------:R-:W-:Y:S05]  /*8ee0*/  BRA `(.L_x_203) ;  /* 0xffffffac003c7947 */ /* 0x000fea000383ffff */
.L_x_71:
[----:B------:R-:W-:-:S07]  /*8ef0*/  MOV R0, UR5 ;  /* 0x0000000500007c02 */ /* 0x000fce0008000f00 */
.L_x_204:
[----:B-1----:R1:W2:Y:S02]  /*8f00*/  SYNCS.PHASECHK.TRANS64.TRYWAIT P0, [R0+URZ], R3 ;  /* 0x00000003000075a7 */ /* 0x0022a400080011ff */
[----:B--2---:R-:W-:Y:S05]  /*8f10*/  @!P0 NANOSLEEP.SYNCS 0x989680 ;  /* 0x009896800000895d */ /* 0x004fea0003900000 */
[----:B------:R-:W2:Y:S02]  /*8f20*/  @!P0 SYNCS.PHASECHK.TRANS64 P0, [R0+URZ], R3 ;  /* 0x00000003000085a7 */ /* 0x000ea400080010ff */
[----:B--2---:R-:W-:Y:S05]  /*8f30*/  @!P0 BRA `(.L_x_204) ;  /* 0xfffffffc00f08947 */ /* 0x004fea000383ffff */
[----:B------:R-:W-:Y:S05]  /*8f40*/  BRA `(.L_x_205) ;  /* 0xffffffac00487947 */ /* 0x000fea000383ffff */
.L_x_72:
[----:B------:R-:W-:-:S07]  /*8f50*/  MOV R0, UR5 ;  /* 0x0000000500007c02 */ /* 0x000fce0008000f00 */
.L_x_206:
[----:B-1----:R1:W2:Y:S02]  /*8f60*/  SYNCS.PHASECHK.TRANS64.TRYWAIT P0, [R0+URZ], R3 ;  /* 0x00000003000075a7 */ /* 0x0022a400080011ff */
[----:B--2---:R-:W-:Y:S05]  /*8f70*/  @!P0 NANOSLEEP.SYNCS 0x989680 ;  /* 0x009896800000895d */ /* 0x004fea0003900000 */
[----:B------:R-:W2:Y:S02]  /*8f80*/  @!P0 SYNCS.PHASECHK.TRANS64 P0, [R0+URZ], R3 ;  /* 0x00000003000085a7 */ /* 0x000ea400080010ff */
[----:B--2---:R-:W-:Y:S05]  /*8f90*/  @!P0 BRA `(.L_x_206) ;  /* 0xfffffffc00f08947 */ /* 0x004fea000383ffff */
[----:B------:R-:W-:Y:S05]  /*8fa0*/  BRA `(.L_x_207) ;  /* 0xffffffac00547947 */ /* 0x000fea000383ffff */
.L_x_73:
[----:B------:R-:W-:-:S07]  /*8fb0*/  MOV R0, UR5 ;  /* 0x0000000500007c02 */ /* 0x000fce0008000f00 */
.L_x_208:
[----:B-1----:R1:W2:Y:S02]  /*8fc0*/  SYNCS.PHASECHK.TRANS64.TRYWAIT P0, [R0+URZ], R3 ;  /* 0x00000003000075a7 */ /* 0x0022a400080011ff */
[----:B--2---:R-:W-:Y:S05]  /*8fd0*/  @!P0 NANOSLEEP.SYNCS 0x989680 ;  /* 0x009896800000895d */ /* 0x004fea0003900000 */
[----:B------:R-:W2:Y:S02]  /*8fe0*/  @!P0 SYNCS.PHASECHK.TRANS64 P0, [R0+URZ], R3 ;  /* 0x00000003000085a7 */ /* 0x000ea400080010ff */
[----:B--2---:R-:W-:Y:S05]  /*8ff0*/  @!P0 BRA `(.L_x_208) ;  /* 0xfffffffc00f08947 */ /* 0x004fea000383ffff */
[----:B------:R-:W-:Y:S05]  /*9000*/  BRA `(.L_x_209) ;  /* 0xffffffac00607947 */ /* 0x000fea000383ffff */
.L_x_74:
[----:B------:R-:W-:-:S07]  /*9010*/  MOV R0, UR5 ;  /* 0x0000000500007c02 */ /* 0x000fce0008000f00 */
.L_x_210:
[----:B-1----:R1:W2:Y:S02]  /*9020*/  SYNCS.PHASECHK.TRANS64.TRYWAIT P0, [R0+URZ], R3 ;  /* 0x00000003000075a7 */ /* 0x0022a400080011ff */
[----:B--2---:R-:W-:Y:S05]  /*9030*/  @!P0 NANOSLEEP.SYNCS 0x989680 ;  /* 0x009896800000895d */ /* 0x004fea0003900000 */
[----:B------:R-:W2:Y:S02]  /*9040*/  @!P0 SYNCS.PHASECHK.TRANS64 P0, [R0+URZ], R3 ;  /* 0x00000003000085a7 */ /* 0x000ea400080010ff */
[----:B--2---:R-:W-:Y:S05]  /*9050*/  @!P0 BRA `(.L_x_210) ;  /* 0xfffffffc00f08947 */ /* 0x004fea000383ffff */
[----:B------:R-:W-:Y:S05]  /*9060*/  BRA `(.L_x_211) ;  /* 0xffffffac006c7947 */ /* 0x000fea000383ffff */
.L_x_75:
[----:B------:R-:W-:-:S07]  /*9070*/  MOV R0, UR5 ;  /* 0x0000000500007c02 */ /* 0x000fce0008000f00 */
.L_x_212:
[----:B-1----:R1:W2:Y:S02]  /*9080*/  SYNCS.PHASECHK.TRANS64.TRYWAIT P0, [R0+URZ], R3 ;  /* 0x00000003000075a7 */ /* 0x0022a400080011ff */
[----:B--2---:R-:W-:Y:S05]  /*9090*/  @!P0 NANOSLEEP.SYNCS 0x989680 ;  /* 0x009896800000895d */ /* 0x004fea0003900000 */
[----:B------:R-:W2:Y:S02]  /*90a0*/  @!P0 SYNCS.PHASECHK.TRANS64 P0, [R0+URZ], R3 ;  /* 0x00000003000085a7 */ /* 0x000ea400080010ff */
[----:B--2---:R-:W-:Y:S05]  /*90b0*/  @!P0 BRA `(.L_x_212) ;  /* 0xfffffffc00f08947 */ /* 0x004fea000383ffff */
[----:B------:R-:W-:Y:S05]  /*90c0*/  BRA `(.L_x_213) ;  /* 0xffffffac00787947 */ /* 0x000fea000383ffff */
.L_x_76:
[----:B------:R-:W-:-:S07]  /*90d0*/  MOV R0, UR5 ;  /* 0x0000000500007c02 */ /* 0x000fce0008000f00 */
.L_x_214:
[----:B-1----:R1:W2:Y:S02]  /*90e0*/  SYNCS.PHASECHK.TRANS64.TRYWAIT P0, [R0+URZ], R3 ;  /* 0x00000003000075a7 */ /* 0x0022a400080011ff */
[----:B--2---:R-:W-:Y:S05]  /*90f0*/  @!P0 NANOSLEEP.SYNCS 0x989680 ;  /* 0x009896800000895d */ /* 0x004fea0003900000 */
[----:B------:R-:W2:Y:S02]  /*9100*/  @!P0 SYNCS.PHASECHK.TRANS64 P0, [R0+URZ], R3 ;  /* 0x00000003000085a7 */ /* 0x000ea400080010ff */
[----:B--2---:R-:W-:Y:S05]  /*9110*/  @!P0 BRA `(.L_x_214) ;  /* 0xfffffffc00f08947 */ /* 0x004fea000383ffff */
[----:B------:R-:W-:Y:S05]  /*9120*/  BRA `(.L_x_215) ;  /* 0xffffffac00847947 */ /* 0x000fea000383ffff */
.L_x_77:
[----:B------:R-:W-:-:S07]  /*9130*/  MOV R0, UR5 ;  /* 0x0000000500007c02 */ /* 0x000fce0008000f00 */
.L_x_216:
[----:B-1----:R1:W2:Y:S02]  /*9140*/  SYNCS.PHASECHK.TRANS64.TRYWAIT P0, [R0+URZ], R3 ;  /* 0x00000003000075a7 */ /* 0x0022a400080011ff */
[----:B--2---:R-:W-:Y:S05]  /*9150*/  @!P0 NANOSLEEP.SYNCS 0x989680 ;  /* 0x009896800000895d */ /* 0x004fea0003900000 */
[----:B------:R-:W2:Y:S02]  /*9160*/  @!P0 SYNCS.PHASECHK.TRANS64 P0, [R0+URZ], R3 ;  /* 0x00000003000085a7 */ /* 0x000ea400080010ff */
[----:B--2---:R-:W-:Y:S05]  /*9170*/  @!P0 BRA `(.L_x_216) ;  /* 0xfffffffc00f08947 */ /* 0x004fea000383ffff */
[----:B------:R-:W-:Y:S05]  /*9180*/  BRA `(.L_x_217) ;  /* 0xffffffac00907947 */ /* 0x000fea000383ffff */
.L_x_78:
[----:B------:R-:W-:-:S07]  /*9190*/  MOV R0, UR5 ;  /* 0x0000000500007c02 */ /* 0x000fce0008000f00 */
.L_x_218:
[----:B-1----:R1:W2:Y:S02]  /*91a0*/  SYNCS.PHASECHK.TRANS64.TRYWAIT P0, [R0+URZ], R3 ;  /* 0x00000003000075a7 */ /* 0x0022a400080011ff */
[----:B--2---:R-:W-:Y:S05]  /*91b0*/  @!P0 NANOSLEEP.SYNCS 0x989680 ;  /* 0x009896800000895d */ /* 0x004fea0003900000 */
[----:B------:R-:W2:Y:S02]  /*91c0*/  @!P0 SYNCS.PHASECHK.TRANS64 P0, [R0+URZ], R3 ;  /* 0x00000003000085a7 */ /* 0x000ea400080010ff */
[----:B--2---:R-:W-:Y:S05]  /*91d0*/  @!P0 BRA `(.L_x_218) ;  /* 0xfffffffc00f08947 */ /* 0x004fea000383ffff */
[----:B------:R-:W-:Y:S05]  /*91e0*/  BRA `(.L_x_219) ;  /* 0xffffffac009c7947 */ /* 0x000fea000383ffff */
.L_x_81:
[----:B-1----:R1:W2:Y:S02]  /*91f0*/  SYNCS.PHASECHK.TRANS64.TRYWAIT P0, [R2+URZ+0x2c0], R4 ;  /* 0x0002c004020075a7 */ /* 0x0022a400080011ff */
[----:B--2---:R-:W-:Y:S05]  /*9200*/  @!P0 NANOSLEEP.SYNCS 0x989680 ;  /* 0x009896800000895d */ /* 0x004fea0003900000 */
[----:B------:R-:W2:Y:S02]  /*9210*/  @!P0 SYNCS.PHASECHK.TRANS64 P0, [R2+URZ+0x2c0], R4 ;  /* 0x0002c004020085a7 */ /* 0x000ea400080010ff */
[----:B--2---:R-:W-:Y:S05]  /*9220*/  @!P0 BRA `(.L_x_81) ;  /* 0xfffffffc00f08947 */ /* 0x004fea000383ffff */
[----:B------:R-:W-:Y:S05]  /*9230*/  BRA `(.L_x_220) ;  /* 0xffffffb000007947 */ /* 0x000fea000383ffff */
.L_x_82:
[----:B------:R-:W-:-:S07]  /*9240*/  MOV R2, UR4 ;  /* 0x0000000400027c02 */ /* 0x000fce0008000f00 */
.L_x_221:
[----:B-1----:R1:W2:Y:S02]  /*9250*/  SYNCS.PHASECHK.TRANS64.TRYWAIT P0, [R2+URZ+0x270], R5 ;  /* 0x00027005020075a7 */ /* 0x0022a400080011ff */
[----:B--2---:R-:W-:Y:S05]  /*9260*/  @!P0 NANOSLEEP.SYNCS 0x989680 ;  /* 0x009896800000895d */ /* 0x004fea0003900000 */
[----:B------:R-:W2:Y:S02]  /*9270*/  @!P0 SYNCS.PHASECHK.TRANS64 P0, [R2+URZ+0x270], R5 ;  /* 0x00027005020085a7 */ /* 0x000ea400080010ff */
[----:B--2---:R-:W-:Y:S05]  /*9280*/  @!P0 BRA `(.L_x_221) ;  /* 0xfffffffc00f08947 */ /* 0x004fea000383ffff */
[----:B------:R-:W-:Y:S05]  /*9290*/  BRA `(.L_x_222) ;  /* 0xffffffb000107947 */ /* 0x000fea000383ffff */
.L_x_83:
[----:B-1----:R1:W2:Y:S02]  /*92a0*/  SYNCS.PHASECHK.TRANS64.TRYWAIT P1, [R2+URZ+0x260], R4 ;  /* 0x00026004020075a7 */ /* 0x0022a400080211ff */
[----:B--2---:R-:W-:Y:S05]  /*92b0*/  @!P1 NANOSLEEP.SYNCS 0x989680 ;  /* 0x009896800000995d */ /* 0x004fea0003900000 */
[----:B------:R-:W2:Y:S02]  /*92c0*/  @!P1 SYNCS.PHASECHK.TRANS64 P1, [R2+URZ+0x260], R4 ;  /* 0x00026004020095a7 */ /* 0x000ea400080210ff */
[----:B--2---:R-:W-:Y:S05]  /*92d0*/  @!P1 BRA `(.L_x_83) ;  /* 0xfffffffc00f09947 */ /* 0x004fea000383ffff */
[----:B------:R-:W-:Y:S05]  /*92e0*/  BRA `(.L_x_223) ;  /* 0xffffffb000407947 */ /* 0x000fea000383ffff */
.L_x_86:
[----:B------:R-:W-:-:S07]  /*92f0*/  MOV R0, UR4 ;  /* 0x0000000400007c02 */ /* 0x000fce0008000f00 */
.L_x_224:
[----:B-1----:R1:W2:Y:S02]  /*9300*/  SYNCS.PHASECHK.TRANS64.TRYWAIT P0, [R0+URZ+0x270], R2 ;  /* 0x00027002000075a7 */ /* 0x0022a400080011ff */
[----:B--2---:R-:W-:Y:S05]  /*9310*/  @!P0 NANOSLEEP.SYNCS 0x989680 ;  /* 0x009896800000895d */ /* 0x004fea0003900000 */
[----:B------:R-:W2:Y:S02]  /*9320*/  @!P0 SYNCS.PHASECHK.TRANS64 P0, [R0+URZ+0x270], R2 ;  /* 0x00027002000085a7 */ /* 0x000ea400080010ff */
[----:B--2---:R-:W-:Y:S05]  /*9330*/  @!P0 BRA `(.L_x_224) ;  /* 0xfffffffc00f08947 */ /* 0x004fea000383ffff */
[----:B------:R-:W-:Y:S05]  /*9340*/  BRA `(.L_x_85) ;  /* 0xffffffb000947947 */ /* 0x000fea000383ffff */
.L_x_95:
[----:B-1----:R-:W-:-:S04]  /*9350*/  MOV R5, UR5 ;  /* 0x0000000500057c02 */ /* 0x002fc80008000f00 */
[----:B------:R1:W2:Y:S03]  /*9360*/  SYNCS.PHASECHK.TRANS64.TRYWAIT P0, [R5+URZ+0x8], R6 ;  /* 0x00000806050075a7 */ /* 0x0002a600080011ff */
[----:B--2---:R-:W-:Y:S05]  /*9370*/  @!P0 NANOSLEEP.SYNCS 0x989680 ;  /* 0x009896800000895d */ /* 0x004fea0003900000 */
[----:B------:R-:W2:Y:S02]  /*9380*/  @!P0 SYNCS.PHASECHK.TRANS64 P0, [R5+URZ+0x8], R6 ;  /* 0x00000806050085a7 */ /* 0x000ea400080010ff */
[----:B--2---:R-:W-:Y:S05]  /*9390*/  @!P0 BRA `(.L_x_95) ;  /* 0xfffffffc00ec8947 */ /* 0x004fea000383ffff */
[----:B------:R-:W-:Y:S05]  /*93a0*/  BRA `(.L_x_94) ;  /* 0xffffffb4004c7947 */ /* 0x000fea000383ffff */
.L_x_97:
[----:B------:R-:W-:Y:S01]  /*93b0*/  BSSY B0, `(.L_x_225) ;  /* 0x0000006000007945 */ /* 0x000fe20003800000 */
[----:B------:R-:W-:-:S07]  /*93c0*/  MOV R15, 0xffffffff ;  /* 0xffffffff000f7802 */ /* 0x000fce0000000f00 */
[----:B-1---5:R-:W-:Y:S05]  /*93d0*/  WARPSYNC.COLLECTIVE R15, `(.L_x_226) ;  /* 0x000000000f0c7348 */ /* 0x022fea0003c00000 */
[----:B------:R-:W-:Y:S02]  /*93e0*/  ELECT P6, UR79, PT ;  /* 0x00000000004f782f */ /* 0x000fe400038c0000 */
[----:B------:R-:W-:Y:S01]  /*93f0*/  MOV R14, UR79 ;  /* 0x0000004f000e7c02 */ /* 0x000fe20008000f00 */
[----:B-1---5:R-:W-:Y:S10]  /*9400*/  ENDCOLLECTIVE ;  /* 0x000000000000791b */ /* 0x022ff40003800000 */
.L_x_226:
[----:B------:R-:W-:Y:S05]  /*9410*/  BSYNC B0 ;  /* 0x0000000000007941 */ /* 0x000fea0003800000 */
.L_x_225:
[----:B------:R-:W-:Y:S01]  /*9420*/  PLOP3.LUT P0, PT, P6, PT, PT, 0x80, 0x8 ;  /* 0x000000000008781c */ /* 0x000fe2000370f070 */
[----:B------:R-:W-:-:S12]  /*9430*/  BRA `(.L_x_227) ;  /* 0xffffffb400787947 */ /* 0x000fd8000383ffff */
.L_x_99:
[----:B-1----:R-:W-:-:S04]  /*9440*/  MOV R0, UR5 ;  /* 0x0000000500007c02 */ /* 0x002fc80008000f00 */
[----:B------:R1:W2:Y:S03]  /*9450*/  SYNCS.PHASECHK.TRANS64.TRYWAIT P0, [R0+URZ+0x8], R4 ;  /* 0x00000804000075a7 */ /* 0x0002a600080011ff */
[----:B--2---:R-:W-:Y:S05]  /*9460*/  @!P0 NANOSLEEP.SYNCS 0x989680 ;  /* 0x009896800000895d */ /* 0x004fea0003900000 */
[----:B------:R-:W2:Y:S02]  /*9470*/  @!P0 SYNCS.PHASECHK.TRANS64 P0, [R0+URZ+0x8], R4 ;  /* 0x00000804000085a7 */ /* 0x000ea400080010ff */
[----:B--2---:R-:W-:Y:S05]  /*9480*/  @!P0 BRA `(.L_x_99) ;  /* 0xfffffffc00ec8947 */ /* 0x004fea000383ffff */
[----:B------:R-:W-:Y:S05]  /*9490*/  BRA `(.L_x_98) ;  /* 0xffffffb4007c7947 */ /* 0x000fea000383ffff */
.L_x_100:
[----:B-1----:R1:W2:Y:S02]  /*94a0*/  SYNCS.PHASECHK.TRANS64.TRYWAIT P0, [R0+URZ+0x260], R4 ;  /* 0x00026004000075a7 */ /* 0x0022a400080011ff */
[----:B--2---:R-:W-:Y:S05]  /*94b0*/  @!P0 NANOSLEEP.SYNCS 0x989680 ;  /* 0x009896800000895d */ /* 0x004fea0003900000 */
[----:B------:R-:W2:Y:S02]  /*94c0*/  @!P0 SYNCS.PHASECHK.TRANS64 P0, [R0+URZ+0x260], R4 ;  /* 0x00026004000085a7 */ /* 0x000ea400080010ff */
[----:B--2---:R-:W-:Y:S05]  /*94d0*/  @!P0 BRA `(.L_x_100) ;  /* 0xfffffffc00f08947 */ /* 0x004fea000383ffff */
[----:B------:R-:W-:Y:S05]  /*94e0*/  BRA `(.L_x_228) ;  /* 0xffffffb800587947 */ /* 0x000fea000383ffff */
.L_x_102:
[----:B------:R-:W-:-:S07]  /*94f0*/  MOV R0, UR23 ;  /* 0x0000001700007c02 */ /* 0x000fce0008000f00 */
.L_x_229:
[----:B-1----:R1:W2:Y:S02]  /*9500*/  SYNCS.PHASECHK.TRANS64.TRYWAIT P0, [R0+URZ+0x2a0], R4 ;  /* 0x0002a004000075a7 */ /* 0x0022a400080011ff */
[----:B--2---:R-:W-:Y:S05]  /*9510*/  @!P0 NANOSLEEP.SYNCS 0x989680 ;  /* 0x009896800000895d */ /* 0x004fea0003900000 */
[----:B------:R-:W2:Y:S02]  /*9520*/  @!P0 SYNCS.PHASECHK.TRANS64 P0, [R0+URZ+0x2a0], R4 ;  /* 0x0002a004000085a7 */ /* 0x000ea400080010ff */
[----:B--2---:R-:W-:Y:S05]  /*9530*/  @!P0 BRA `(.L_x_229) ;  /* 0xfffffffc00f08947 */ /* 0x004fea000383ffff */
[----:B------:R-:W-:Y:S05]  /*9540*/  BRA `(.L_x_230) ;  /* 0xffffffb800a47947 */ /* 0x000fea000383ffff */
.L_x_105:
[----:B------:R-:W-:Y:S07]  /*9550*/  MOV R0, UR5 ;  /* 0x0000000500007c02 */ /* 0x000fee0008000f00 */
.L_x_231:
[----:B-1----:R1:W2:Y:S02]  /*9560*/  SYNCS.PHASECHK.TRANS64.TRYWAIT P0, [R0+URZ], R4 ;  /* 0x00000004000075a7 */ /* 0x0022a400080011ff */
[----:B--2---:R-:W-:Y:S05]  /*9570*/  @!P0 NANOSLEEP.SYNCS 0x989680 ;  /* 0x009896800000895d */ /* 0x004fea0003900000 */
[----:B------:R-:W2:Y:S02]  /*9580*/  @!P0 SYNCS.PHASECHK.TRANS64 P0, [R0+URZ], R4 ;  /* 0x00000004000085a7 */ /* 0x000ea400080010ff */
[----:B--2---:R-:W-:Y:S05]  /*9590*/  @!P0 BRA `(.L_x_231) ;  /* 0xfffffffc00f08947 */ /* 0x004fea000383ffff */
[----:B------:R-:W-:Y:S05]  /*95a0*/  BRA `(.L_x_104) ;  /* 0xffffffb800b87947 */ /* 0x000fea000383ffff */
.L_x_109:
[----:B-1----:R-:W-:-:S07]  /*95b0*/  MOV R0, UR4 ;  /* 0x0000000400007c02 */ /* 0x002fce0008000f00 */
.L_x_232:
[----:B-1----:R1:W2:Y:S02]  /*95c0*/  SYNCS.PHASECHK.TRANS64.TRYWAIT P0, [R0+URZ], R2 ;  /* 0x00000002000075a7 */ /* 0x0022a400080011ff */
[----:B--2---:R-:W-:Y:S05]  /*95d0*/  @!P0 NANOSLEEP.SYNCS 0x989680 ;  /* 0x009896800000895d */ /* 0x004fea0003900000 */
[----:B------:R-:W2:Y:S02]  /*95e0*/  @!P0 SYNCS.PHASECHK.TRANS64 P0, [R0+URZ], R2 ;  /* 0x00000002000085a7 */ /* 0x000ea400080010ff */
[----:B--2---:R-:W-:Y:S05]  /*95f0*/  @!P0 BRA `(.L_x_232) ;  /* 0xfffffffc00f08947 */ /* 0x004fea000383ffff */
[----:B------:R-:W-:Y:S05]  /*9600*/  BRA `(.L_x_233) ;  /* 0xffffffbc00847947 */ /* 0x000fea000383ffff */
.L_x_110:
[----:B------:R-:W-:-:S07]  /*9610*/  MOV R0, UR5 ;  /* 0x0000000500007c02 */ /* 0x000fce0008000f00 */
.L_x_234:
[----:B-1----:R1:W2:Y:S02]  /*9620*/  SYNCS.PHASECHK.TRANS64.TRYWAIT P0, [R0+URZ], R3 ;  /* 0x00000003000075a7 */ /* 0x0022a400080011ff */
[----:B--2---:R-:W-:Y:S05]  /*9630*/  @!P0 NANOSLEEP.SYNCS 0x989680 ;  /* 0x009896800000895d */ /* 0x004fea0003900000 */
[----:B------:R-:W2:Y:S02]  /*9640*/  @!P0 SYNCS.PHASECHK.TRANS64 P0, [R0+URZ], R3 ;  /* 0x00000003000085a7 */ /* 0x000ea400080010ff */
[----:B--2---:R-:W-:Y:S05]  /*9650*/  @!P0 BRA `(.L_x_234) ;  /* 0xfffffffc00f08947 */ /* 0x004fea000383ffff */
[----:B------:R-:W-:Y:S05]  /*9660*/  BRA `(.L_x_235) ;  /* 0xffffffbc00907947 */ /* 0x000fea000383ffff */
.L_x_111:
[----:B------:R-:W-:-:S07]  /*9670*/  MOV R0, UR5 ;  /* 0x0000000500007c02 */ /* 0x000fce0008000f00 */
.L_x_236:
[----:B-1----:R1:W2:Y:S02]  /*9680*/  SYNCS.PHASECHK.TRANS64.TRYWAIT P0, [R0+URZ], R3 ;  /* 0x00000003000075a7 */ /* 0x0022a400080011ff */
[----:B--2---:R-:W-:Y:S05]  /*9690*/  @!P0 NANOSLEEP.SYNCS 0x989680 ;  /* 0x009896800000895d */ /* 0x004fea0003900000 */
[----:B------:R-:W2:Y:S02]  /*96a0*/  @!P0 SYNCS.PHASECHK.TRANS64 P0, [R0+URZ], R3 ;  /* 0x00000003000085a7 */ /* 0x000ea400080010ff */
[----:B--2---:R-:W-:Y:S05]  /*96b0*/  @!P0 BRA `(.L_x_236) ;  /* 0xfffffffc00f08947 */ /* 0x004fea000383ffff */
[----:B------:R-:W-:Y:S05]  /*96c0*/  BRA `(.L_x_237) ;  /* 0xffffffbc009c7947 */ /* 0x000fea000383ffff */
.L_x_114:
[----:B------:R-:W-:-:S07]  /*96d0*/  MOV R0, UR17 ;  /* 0x0000001100007c02 */ /* 0x000fce0008000f00 */
.L_x_238:
[----:B-1----:R1:W2:Y:S02]  /*96e0*/  SYNCS.PHASECHK.TRANS64.TRYWAIT P1, [R0+URZ+0x2e0], R2 ;  /* 0x0002e002000075a7 */ /* 0x0022a400080211ff */
[----:B--2---:R-:W-:Y:S05]  /*96f0*/  @!P1 NANOSLEEP.SYNCS 0x989680 ;  /* 0x009896800000995d */ /* 0x004fea0003900000 */
[----:B------:R-:W2:Y:S02]  /*9700*/  @!P1 SYNCS.PHASECHK.TRANS64 P1, [R0+URZ+0x2e0], R2 ;  /* 0x0002e002000095a7 */ /* 0x000ea400080210ff */
[----:B--2---:R-:W-:Y:S05]  /*9710*/  @!P1 BRA `(.L_x_238) ;  /* 0xfffffffc00f09947 */ /* 0x004fea000383ffff */
[----:B------:R-:W-:Y:S05]  /*9720*/  BRA `(.L_x_239) ;  /* 0xffffffbc00e87947 */ /* 0x000fea000383ffff */
.L_x_119:
[----:B--2---:R2:W4:Y:S02]  /*9730*/  SYNCS.PHASECHK.TRANS64.TRYWAIT P0, [R7+URZ+0x260], R0 ;  /* 0x00026000070075a7 */ /* 0x00452400080011ff */
[----:B----4-:R-:W-:Y:S05]  /*9740*/  @!P0 NANOSLEEP.SYNCS 0x989680 ;  /* 0x009896800000895d */ /* 0x010fea0003900000 */
[----:B------:R-:W4:Y:S02]  /*9750*/  @!P0 SYNCS.PHASECHK.TRANS64 P0, [R7+URZ+0x260], R0 ;  /* 0x00026000070085a7 */ /* 0x000f2400080010ff */
[----:B----4-:R-:W-:Y:S05]  /*9760*/  @!P0 BRA `(.L_x_119) ;  /* 0xfffffffc00f08947 */ /* 0x010fea000383ffff */
[----:B------:R-:W-:Y:S05]  /*9770*/  BRA `(.L_x_240) ;  /* 0xffffffc400087947 */ /* 0x000fea000383ffff */
.L_x_122:
[----:B-1----:R-:W-:Y:S07]  /*9780*/  MOV R0, UR17 ;  /* 0x0000001100007c02 */ /* 0x002fee0008000f00 */
.L_x_241:
[----:B-1----:R1:W2:Y:S02]  /*9790*/  SYNCS.PHASECHK.TRANS64.TRYWAIT P2, [R0+URZ+0x258], R7 ;  /* 0x00025807000075a7 */ /* 0x0022a400080411ff */
[----:B--2---:R-:W-:Y:S05]  /*97a0*/  @!P2 NANOSLEEP.SYNCS 0x989680 ;  /* 0x009896800000a95d */ /* 0x004fea0003900000 */
[----:B------:R-:W2:Y:S02]  /*97b0*/  @!P2 SYNCS.PHASECHK.TRANS64 P2, [R0+URZ+0x258], R7 ;  /* 0x000258070000a5a7 */ /* 0x000ea400080410ff */
[----:B--2---:R-:W-:Y:S05]  /*97c0*/  @!P2 BRA `(.L_x_241) ;  /* 0xfffffffc00f0a947 */ /* 0x004fea000383ffff */
[----:B------:R-:W-:Y:S05]  /*97d0*/  BRA `(.L_x_121) ;  /* 0xffffffc800687947 */ /* 0x000fea000383ffff */
.L_x_125:
[----:B-1----:R-:W-:Y:S07]  /*97e0*/  MOV R0, UR17 ;  /* 0x0000001100007c02 */ /* 0x002fee0008000f00 */
.L_x_242:
[----:B-1----:R1:W2:Y:S02]  /*97f0*/  SYNCS.PHASECHK.TRANS64.TRYWAIT P0, [R0+URZ+0x248], R6 ;  /* 0x00024806000075a7 */ /* 0x0022a400080011ff */
[----:B--2---:R-:W-:Y:S05]  /*9800*/  @!P0 NANOSLEEP.SYNCS 0x989680 ;  /* 0x009896800000895d */ /* 0x004fea0003900000 */
[----:B------:R-:W2:Y:S02]  /*9810*/  @!P0 SYNCS.PHASECHK.TRANS64 P0, [R0+URZ+0x248], R6 ;  /* 0x00024806000085a7 */ /* 0x000ea400080010ff */
[----:B--2---:R-:W-:Y:S05]  /*9820*/  @!P0 BRA `(.L_x_242) ;  /* 0xfffffffc00f08947 */ /* 0x004fea000383ffff */
[----:B------:R-:W-:Y:S05]  /*9830*/  BRA `(.L_x_243) ;  /* 0xffffffc800b87947 */ /* 0x000fea000383ffff */
.L_x_128:
[----:B--2---:R2:W3:Y:S02]  /*9840*/  SYNCS.PHASECHK.TRANS64.TRYWAIT P0, [R3+URZ+0x260], R0 ;  /* 0x00026000030075a7 */ /* 0x0044e400080011ff */
[----:B---3--:R-:W-:Y:S05]  /*9850*/  @!P0 NANOSLEEP.SYNCS 0x989680 ;  /* 0x009896800000895d */ /* 0x008fea0003900000 */
[----:B------:R-:W3:Y:S02]  /*9860*/  @!P0 SYNCS.PHASECHK.TRANS64 P0, [R3+URZ+0x260], R0 ;  /* 0x00026000030085a7 */ /* 0x000ee400080010ff */
[----:B---3--:R-:W-:Y:S05]  /*9870*/  @!P0 BRA `(.L_x_128) ;  /* 0xfffffffc00f08947 */ /* 0x008fea000383ffff */
[----:B------:R-:W-:Y:S05]  /*9880*/  BRA `(.L_x_244) ;  /* 0xffffffd000107947 */ /* 0x000fea000383ffff */
.L_x_139:
[----:B-1----:R-:W-:Y:S04]  /*9890*/  MOV R0, UR44 ;  /* 0x0000002c00007c02 */ /* 0x002fe80008000f00 */
[----:B------:R1:W2:Y:S03]  /*98a0*/  SYNCS.PHASECHK.TRANS64.TRYWAIT P1, [R0+URZ+0x240], R3 ;  /* 0x00024003000075a7 */ /* 0x0002a600080211ff */
[----:B--2---:R-:W-:Y:S05]  /*98b0*/  @!P1 NANOSLEEP.SYNCS 0x989680 ;  /* 0x009896800000995d */ /* 0x004fea0003900000 */
[----:B------:R-:W2:Y:S02]  /*98c0*/  @!P1 SYNCS.PHASECHK.TRANS64 P1, [R0+URZ+0x240], R3 ;  /* 0x00024003000095a7 */ /* 0x000ea400080210ff */
[----:B--2---:R-:W-:Y:S05]  /*98d0*/  @!P1 BRA `(.L_x_139) ;  /* 0xfffffffc00ec9947 */ /* 0x004fea000383ffff */
[----:B------:R-:W-:Y:S05]  /*98e0*/  BRA `(.L_x_138) ;  /* 0xffffffdc00487947 */ /* 0x000fea000383ffff */
.L_x_141:
[----:B-1----:R1:W2:Y:S02]  /*98f0*/  SYNCS.PHASECHK.TRANS64.TRYWAIT P1, [R82+URZ+0x280], R4 ;  /* 0x00028004520075a7 */ /* 0x0022a400080211ff */
[----:B--2---:R-:W-:Y:S05]  /*9900*/  @!P1 NANOSLEEP.SYNCS 0x989680 ;  /* 0x009896800000995d */ /* 0x004fea0003900000 */
[----:B------:R-:W2:Y:S02]  /*9910*/  @!P1 SYNCS.PHASECHK.TRANS64 P1, [R82+URZ+0x280], R4 ;  /* 0x00028004520095a7 */ /* 0x000ea400080210ff */
[----:B--2---:R-:W-:Y:S05]  /*9920*/  @!P1 BRA `(.L_x_141) ;  /* 0xfffffffc00f09947 */ /* 0x004fea000383ffff */
[----:B------:R-:W-:Y:S05]  /*9930*/  BRA `(.L_x_140) ;  /* 0xffffffdc00887947 */ /* 0x000fea000383ffff */
        .weak           $__internal_0_$__cuda_sm10x_tcgen05_guardrail_trap_col_being_dealloced_not_returned_by_alloc
        .type           $__internal_0_$__cuda_sm10x_tcgen05_guardrail_trap_col_being_dealloced_not_returned_by_alloc,@function
        .size           $__internal_0_$__cuda_sm10x_tcgen05_guardrail_trap_col_being_dealloced_not_returned_by_alloc,($__internal_1_$__cuda_sm10x_tcgen05_guardrail_trap_phase_invalid_during_alloc - $__internal_0_$__cuda_sm10x_tcgen05_guardrail_trap_col_being_dealloced_not_returned_by_alloc)
$__internal_0_$__cuda_sm10x_tcgen05_guardrail_trap_col_being_dealloced_not_returned_by_alloc:
[----:B------:R-:W-:Y:S05]  /*9940*/  BPT.TRAP 0x1 ;  /* 0x000000040000795c */ /* 0x000fea0000300000 */
[----:B------:R-:W-:-:S04]  /*9950*/  HFMA2 R3, -RZ, RZ, 0, 0 ;  /* 0x00000000ff037431 */ /* 0x000fc800000001ff */
[----:B------:R-:W-:Y:S05]  /*9960*/  RET.REL.NODEC R2 `(_ZN7cutlass13device_kernelINS_4gemm6kernel13GemmUniversalIN4cute5tupleIJiiiiEEENS1_10collective13CollectiveMmaINS1_35MainloopSm100TmaUmmaWarpSpecializedILi36ELi2ELi4ENS5_IJNS4_1CILi2EEESB_NSA_ILi1EEEEEEEENS5_IJNSA_ILi128EEENSA_ILi64EEESG_EEENS_12float_e5m2_tENS5_IJlSC_lEEESI_SJ_NS4_8TiledMMAINS4_8MMA_AtomIJNS4_10MMA_TraitsINS4_25SM100_MMA_F8F6F4_2x1SM_SSEJSI_SI_fSF_SG_NS4_17integral_constantINS4_4UMMA5MajorELSQ_0EEESR_NSO_INSP_7ScaleInELSS_0EEEST_EEEEEENS4_6LayoutINS5_IJSC_SC_SC_EEENS5_IJNSA_ILi0EEESY_SY_EEEEENS5_IJNS4_10UnderscoreES11_S11_EEEEENS4_28SM100_TMA_2SM_LOAD_MULTICASTENS4_14ComposedLayoutINS4_7SwizzleILi2ELi4ELi3EEENS4_18smem_ptr_flag_bitsILi8EEENSW_INS5_IJNSA_ILi8EEESG_EEENS5_IJSG_SC_EEEEEEEvNS4_8identityENS4_18SM100_TMA_2SM_LOADES1E_vS1F_EENS_8epilogue10collective18CollectiveEpilogueINS1I_23Sm100TmaWarpSpecializedILi1ELi1ELi32ELb0ELb0EEEJNS5_IJSG_SG_SG_EEENS5_IJNSW_ISG_SC_EES1O_EEESI_SJ_SI_SJ_NS1I_6fusion15FusionCallbacksIS1M_NS1Q_17LinearCombinationISI_fSI_fLNS_15FloatRoundStyleE2EEES1N_S1P_JEEENS4_5SM1004TMEM4LOAD26SM100_TMEM_LOAD_32dp32b32xENS4_13SM90_TMA_LOADES1E_NS4_39AutoVectorizingCopyWithAssumedAlignmentILi128EEENS4_14SM90_TMA_STOREES1E_S22_S22_EEEvvEEEEvNT_6ParamsE) ;  /* 0xffffff6402a47950 */ /* 0x000fea0003c3ffff */
        .weak           $__internal_1_$__cuda_sm10x_tcgen05_guardrail_trap_phase_invalid_during_alloc
        .type           $__internal_1_$__cuda_sm10x_tcgen05_guardrail_trap_phase_invalid_during_alloc,@function
        .size           $__internal_1_$__cuda_sm10x_tcgen05_guardrail_trap_phase_invalid_during_alloc,($__internal_2_$__cuda_sm10x_tcgen05_guardrail_trap_unallocated_columns_being_dealloced - $__internal_1_$__cuda_sm10x_tcgen05_guardrail_trap_phase_invalid_during_alloc)
$__internal_1_$__cuda_sm10x_tcgen05_guardrail_trap_phase_invalid_during_alloc:
[----:B------:R-:W-:Y:S05]  /*9970*/  BPT.TRAP 0x1 ;  /* 0x000000040000795c */ /* 0x000fea0000300000 */
[----:B------:R-:W-:-:S04]  /*9980*/  MOV R5, 0x0 ;  /* 0x0000000000057802 */ /* 0x000fc80000000f00 */
[----:B------:R-:W-:Y:S05]  /*9990*/  RET.REL.NODEC R4 `(_ZN7cutlass13device_kernelINS_4gemm6kernel13GemmUniversalIN4cute5tupleIJiiiiEEENS1_10collective13CollectiveMmaINS1_35MainloopSm100TmaUmmaWarpSpecializedILi36ELi2ELi4ENS5_IJNS4_1CILi2EEESB_NSA_ILi1EEEEEEEENS5_IJNSA_ILi128EEENSA_ILi64EEESG_EEENS_12float_e5m2_tENS5_IJlSC_lEEESI_SJ_NS4_8TiledMMAINS4_8MMA_AtomIJNS4_10MMA_TraitsINS4_25SM100_MMA_F8F6F4_2x1SM_SSEJSI_SI_fSF_SG_NS4_17integral_constantINS4_4UMMA5MajorELSQ_0EEESR_NSO_INSP_7ScaleInELSS_0EEEST_EEEEEENS4_6LayoutINS5_IJSC_SC_SC_EEENS5_IJNSA_ILi0EEESY_SY_EEEEENS5_IJNS4_10UnderscoreES11_S11_EEEEENS4_28SM100_TMA_2SM_LOAD_MULTICASTENS4_14ComposedLayoutINS4_7SwizzleILi2ELi4ELi3EEENS4_18smem_ptr_flag_bitsILi8EEENSW_INS5_IJNSA_ILi8EEESG_EEENS5_IJSG_SC_EEEEEEEvNS4_8identityENS4_18SM100_TMA_2SM_LOADES1E_vS1F_EENS_8epilogue10collective18CollectiveEpilogueINS1I_23Sm100TmaWarpSpecializedILi1ELi1ELi32ELb0ELb0EEEJNS5_IJSG_SG_SG_EEENS5_IJNSW_ISG_SC_EES1O_EEESI_SJ_SI_SJ_NS1I_6fusion15FusionCallbacksIS1M_NS1Q_17LinearCombinationISI_fSI_fLNS_15FloatRoundStyleE2EEES1N_S1P_JEEENS4_5SM1004TMEM4LOAD26SM100_TMEM_LOAD_32dp32b32xENS4_13SM90_TMA_LOADES1E_NS4_39AutoVectorizingCopyWithAssumedAlignmentILi128EEENS4_14SM90_TMA_STOREES1E_S22_S22_EEEvvEEEEvNT_6ParamsE) ;  /* 0xffffff6404987950 */ /* 0x000fea0003c3ffff */
        .weak           $__internal_2_$__cuda_sm10x_tcgen05_guardrail_trap_unallocated_columns_being_dealloced
        .type           $__internal_2_$__cuda_sm10x_tcgen05_guardrail_trap_unallocated_columns_being_dealloced,@function
        .size           $__internal_2_$__cuda_sm10x_tcgen05_guardrail_trap_unallocated_columns_being_dealloced,(.L_x_246 - $__internal_2_$__cuda_sm10x_tcgen05_guardrail_trap_unallocated_columns_being_dealloced)
$__internal_2_$__cuda_sm10x_tcgen05_guardrail_trap_unallocated_columns_being_dealloced:
[----:B------:R-:W-:Y:S05]  /*99a0*/  BPT.TRAP 0x1 ;  /* 0x000000040000795c */ /* 0x000fea0000300000 */
[----:B------:R-:W-:-:S04]  /*99b0*/  HFMA2 R3, -RZ, RZ, 0, 0 ;  /* 0x00000000ff037431 */ /* 0x000fc800000001ff */
[----:B------:R-:W-:Y:S05]  /*99c0*/  RET.REL.NODEC R2 `(_ZN7cutlass13device_kernelINS_4gemm6kernel13GemmUniversalIN4cute5tupleIJiiiiEEENS1_10collective13CollectiveMmaINS1_35MainloopSm100TmaUmmaWarpSpecializedILi36ELi2ELi4ENS5_IJNS4_1CILi2EEESB_NSA_ILi1EEEEEEEENS5_IJNSA_ILi128EEENSA_ILi64EEESG_EEENS_12float_e5m2_tENS5_IJlSC_lEEESI_SJ_NS4_8TiledMMAINS4_8MMA_AtomIJNS4_10MMA_TraitsINS4_25SM100_MMA_F8F6F4_2x1SM_SSEJSI_SI_fSF_SG_NS4_17integral_constantINS4_4UMMA5MajorELSQ_0EEESR_NSO_INSP_7ScaleInELSS_0EEEST_EEEEEENS4_6LayoutINS5_IJSC_SC_SC_EEENS5_IJNSA_ILi0EEESY_SY_EEEEENS5_IJNS4_10UnderscoreES11_S11_EEEEENS4_28SM100_TMA_2SM_LOAD_MULTICASTENS4_14ComposedLayoutINS4_7SwizzleILi2ELi4ELi3EEENS4_18smem_ptr_flag_bitsILi8EEENSW_INS5_IJNSA_ILi8EEESG_EEENS5_IJSG_SC_EEEEEEEvNS4_8identityENS4_18SM100_TMA_2SM_LOADES1E_vS1F_EENS_8epilogue10collective18CollectiveEpilogueINS1I_23Sm100TmaWarpSpecializedILi1ELi1ELi32ELb0ELb0EEEJNS5_IJSG_SG_SG_EEENS5_IJNSW_ISG_SC_EES1O_EEESI_SJ_SI_SJ_NS1I_6fusion15FusionCallbacksIS1M_NS1Q_17LinearCombinationISI_fSI_fLNS_15FloatRoundStyleE2EEES1N_S1P_JEEENS4_5SM1004TMEM4LOAD26SM100_TMEM_LOAD_32dp32b32xENS4_13SM90_TMA_LOADES1E_NS4_39AutoVectorizingCopyWithAssumedAlignmentILi128EEENS4_14SM90_TMA_STOREES1E_S22_S22_EEEvvEEEEvNT_6ParamsE) ;  /* 0xffffff64028c7950 */ /* 0x000fea0003c3ffff */
.L_x_245:
[----:B------:R-:W-:-:S00]  /*99d0*/  BRA `(.L_x_245) ;  /* 0xfffffffc00fc7947 */ /* 0x000fc0000383ffff */
[----:B------:R-:W-:-:S00]  /*99e0*/  NOP ;  /* 0x0000000000007918 */ /* 0x000fc00000000000 */
        /* <DEDUP_REMOVED lines=9> */
.L_x_246:


//--------------------- .nv.global.init           --------------------------
	.section	.nv.global.init,"aw",@progbits
.nv.global.init:
	.type		$str$27,@object
	.size		$str$27,($str$28 - $str$27)
$str$27:
        /*0000*/ 	.byte	0x28, 0x61, 0x64, 0x64, 0x72, 0x65, 0x73, 0x73, 0x20, 0x26, 0x20, 0x6d, 0x61, 0x73, 0x6b, 0x29
        /*0010*/ 	.byte	0x20, 0x3d, 0x3d, 0x20, 0x30, 0x00
	.type		$str$28,@object
	.size		$str$28,($str$26 - $str$28)
$str$28:
        /*0016*/ 	.byte	0x2f, 0x74, 0x6d, 0x70, 0x2f, 0x63, 0x75, 0x74, 0x6c, 0x61, 0x73, 0x73, 0x5f, 0x73, 0x77, 0x65
        /*0026*/ 	.byte	0x65, 0x70, 0x5f, 0x73, 0x72, 0x63, 0x2f, 0x69, 0x6e, 0x63, 0x6c, 0x75, 0x64, 0x65, 0x2f, 0x63
        /*0036*/ 	.byte	0x75, 0x74, 0x65, 0x2f, 0x70, 0x6f, 0x69, 0x6e, 0x74, 0x65, 0x72, 0x5f, 0x66, 0x6c, 0x61, 0x67
        /*0046*/ 	.byte	0x67, 0x65, 0x64, 0x2e, 0x68, 0x70, 0x70, 0x00
	.type		$str$26,@object
	.size		$str$26,($str$25 - $str$26)
$str$26:
        /*004e*/ 	.byte	0x2f, 0x74, 0x6d, 0x70, 0x2f, 0x63, 0x75, 0x74, 0x6c, 0x61, 0x73, 0x73, 0x5f, 0x73, 0x77, 0x65
        /*005e*/ 	.byte	0x65, 0x70, 0x5f, 0x73, 0x72, 0x63, 0x2f, 0x69, 0x6e, 0x63, 0x6c, 0x75, 0x64, 0x65, 0x2f, 0x63
        /*006e*/ 	.byte	0x75, 0x74, 0x65, 0x2f, 0x61, 0x74, 0x6f, 0x6d, 0x2f, 0x63, 0x6f, 0x70, 0x79, 0x5f, 0x74, 0x72
        /*007e*/ 	.byte	0x61, 0x69, 0x74, 0x73, 0x5f, 0x73, 0x6d, 0x31, 0x30, 0x30, 0x2e, 0x68, 0x70, 0x70, 0x00
	.type		$str$25,@object
	.size		$str$25,(__unnamed_1 - $str$25)
$str$25:
        /*008d*/ 	.byte	0x28, 0x28, 0x75, 0x69, 0x6e, 0x74, 0x33, 0x32, 0x5f, 0x74, 0x28, 0x74, 0x68, 0x72, 0x65, 0x61
        /*009d*/ 	.byte	0x64, 0x49, 0x64, 0x78, 0x2e, 0x78, 0x29, 0x20, 0x2f, 0x20, 0x33, 0x32, 0x29, 0x20, 0x25, 0x20
        /*00ad*/ 	.byte	0x34, 0x29, 0x20, 0x3d, 0x3d, 0x20, 0x28, 0x28, 0x28, 0x74, 0x6d, 0x65, 0x6d, 0x5f, 0x61, 0x64
        /*00bd*/ 	.byte	0x64, 0x72, 0x20, 0x3e, 0x3e, 0x20, 0x31, 0x36, 0x29, 0x20, 0x2f, 0x20, 0x33, 0x32, 0x29, 0x20
        /*00cd*/ 	.byte	0x25, 0x20, 0x34, 0x29, 0x00
	.type		__unnamed_1,@object
	.size		__unnamed_1,(__unnamed_2 - __unnamed_1)
__unnamed_1:
        /*00d2*/ 	.byte	0x61, 0x75, 0x74, 0x6f, 0x20, 0x63, 0x75, 0x74, 0x65, 0x3a, 0x3a, 0x61, 0x73, 0x5f, 0x70, 0x6f
        /* <DEDUP_REMOVED lines=24> */
        /*0262*/ 	.byte	0x3c, 0x34, 0x30, 0x39, 0x36, 0x3e, 0x3e, 0x3e, 0x3e, 0x5d, 0x00
	.type		__unnamed_2,@object
	.size		__unnamed_2,(.L_2 - __unnamed_2)
__unnamed_2:
        /* <DEDUP_REMOVED lines=40> */
        /*04ed*/ 	.byte	0x74, 0x65, 0x3a, 0x3a, 0x43, 0x3c, 0x30, 0x3e, 0x3e, 0x3e, 0x3e, 0x5d, 0x00
.L_2:


//--------------------- .nv.shared._ZN7cutlass13device_kernelINS_4gemm6kernel13GemmUniversalIN4cute5tupleIJiiiiEEENS1_10collective13CollectiveMmaINS1_35MainloopSm100TmaUmmaWarpSpecializedILi36ELi2ELi4ENS5_IJNS4_1CILi2EEESB_NSA_ILi1EEEEEEEENS5_IJNSA_ILi128EEENSA_ILi64EEESG_EEENS_12float_e5m2_tENS5_IJlSC_lEEESI_SJ_NS4_8TiledMMAINS4_8MMA_AtomIJNS4_10MMA_TraitsINS4_25SM100_MMA_F8F6F4_2x1SM_SSEJSI_SI_fSF_SG_NS4_17integral_constantINS4_4UMMA5MajorELSQ_0EEESR_NSO_INSP_7ScaleInELSS_0EEEST_EEEEEENS4_6LayoutINS5_IJSC_SC_SC_EEENS5_IJNSA_ILi0EEESY_SY_EEEEENS5_IJNS4_10UnderscoreES11_S11_EEEEENS4_28SM100_TMA_2SM_LOAD_MULTICASTENS4_14ComposedLayoutINS4_7SwizzleILi2ELi4ELi3EEENS4_18smem_ptr_flag_bitsILi8EEENSW_INS5_IJNSA_ILi8EEESG_EEENS5_IJSG_SC_EEEEEEEvNS4_8identityENS4_18SM100_TMA_2SM_LOADES1E_vS1F_EENS_8epilogue10collective18CollectiveEpilogueINS1I_23Sm100TmaWarpSpecializedILi1ELi1ELi32ELb0ELb0EEEJNS5_IJSG_SG_SG_EEENS5_IJNSW_ISG_SC_EES1O_EEESI_SJ_SI_SJ_NS1I_6fusion15FusionCallbacksIS1M_NS1Q_17LinearCombinationISI_fSI_fLNS_15FloatRoundStyleE2EEES1N_S1P_JEEENS4_5SM1004TMEM4LOAD26SM100_TMEM_LOAD_32dp32b32xENS4_13SM90_TMA_LOADES1E_NS4_39AutoVectorizingCopyWithAssumedAlignmentILi128EEENS4_14SM90_TMA_STOREES1E_S22_S22_EEEvvEEEEvNT_6ParamsE --------------------------
	.section	.nv.shared._ZN7cutlass13device_kernelINS_4gemm6kernel13GemmUniversalIN4cute5tupleIJiiiiEEENS1_10collective13CollectiveMmaINS1_35MainloopSm100TmaUmmaWarpSpecializedILi36ELi2ELi4ENS5_IJNS4_1CILi2EEESB_NSA_ILi1EEEEEEEENS5_IJNSA_ILi128EEENSA_ILi64EEESG_EEENS_12float_e5m2_tENS5_IJlSC_lEEESI_SJ_NS4_8TiledMMAINS4_8MMA_AtomIJNS4_10MMA_TraitsINS4_25SM100_MMA_F8F6F4_2x1SM_SSEJSI_SI_fSF_SG_NS4_17integral_constantINS4_4UMMA5MajorELSQ_0EEESR_NSO_INSP_7ScaleInELSS_0EEEST_EEEEEENS4_6LayoutINS5_IJSC_SC_SC_EEENS5_IJNSA_ILi0EEESY_SY_EEEEENS5_IJNS4_10UnderscoreES11_S11_EEEEENS4_28SM100_TMA_2SM_LOAD_MULTICASTENS4_14ComposedLayoutINS4_7SwizzleILi2ELi4ELi3EEENS4_18smem_ptr_flag_bitsILi8EEENSW_INS5_IJNSA_ILi8EEESG_EEENS5_IJSG_SC_EEEEEEEvNS4_8identityENS4_18SM100_TMA_2SM_LOADES1E_vS1F_EENS_8epilogue10collective18CollectiveEpilogueINS1I_23Sm100TmaWarpSpecializedILi1ELi1ELi32ELb0ELb0EEEJNS5_IJSG_SG_SG_EEENS5_IJNSW_ISG_SC_EES1O_EEESI_SJ_SI_SJ_NS1I_6fusion15FusionCallbacksIS1M_NS1Q_17LinearCombinationISI_fSI_fLNS_15FloatRoundStyleE2EEES1N_S1P_JEEENS4_5SM1004TMEM4LOAD26SM100_TMEM_LOAD_32dp32b32xENS4_13SM90_TMA_LOADES1E_NS4_39AutoVectorizingCopyWithAssumedAlignmentILi128EEENS4_14SM90_TMA_STOREES1E_S22_S22_EEEvvEEEEvNT_6ParamsE,"aw",@nobits
	.sectionflags	@""
	.align	16
	.zero		1024


//--------------------- .nv.shared.reserved.0     --------------------------
	.section	.nv.shared.reserved.0,"aw",@nobits
	.weak		__nv_reservedSMEM_offset_0_alias
	.size		__nv_reservedSMEM_offset_0_alias, 0, 64
	.other		__nv_reservedSMEM_offset_0_alias,@"STO_CUDA_RESERVED_SHARED STV_DEFAULT"
__nv_reservedSMEM_offset_0_alias:
	.zero		0
.nv.shared.reserved.0:
	.zero		64
	.weak		__nv_reservedSMEM_tcgen05_partition
	.type		__nv_reservedSMEM_tcgen05_partition,@object
	.size		__nv_reservedSMEM_tcgen05_partition,(.L_0 - __nv_reservedSMEM_tcgen05_partition)
__nv_reservedSMEM_tcgen05_partition:
	.zero		32
.L_0:


//--------------------- .nv.global                --------------------------
	.section	.nv.global,"aw",@nobits
.nv.global:
	.type		_ZN40_INTERNAL_fd04ef04_4_k_cu_80654c75_292654cute1_E,@object
	.size		_ZN40_INTERNAL_fd04ef04_4_k_cu_80654c75_292654cute1_E,(_ZN40_INTERNAL_fd04ef04_4_k_cu_80654c75_292654cuda3std3__45__cpo6cbeginE - _ZN40_INTERNAL_fd04ef04_4_k_cu_80654c75_292654cute1_E)
_ZN40_INTERNAL_fd04ef04_4_k_cu_80654c75_292654cute1_E:
	.zero		1
	.type		_ZN40_INTERNAL_fd04ef04_4_k_cu_80654c75_292654cuda3std3__45__cpo6cbeginE,@object
	.size		_ZN40_INTERNAL_fd04ef04_4_k_cu_80654c75_292654cuda3std3__45__cpo6cbeginE,(_ZN40_INTERNAL_fd04ef04_4_k_cu_80654c75_292654cuda3std3__48in_placeE - _ZN40_INTERNAL_fd04ef04_4_k_cu_80654c75_292654cuda3std3__45__cpo6cbeginE)
_ZN40_INTERNAL_fd04ef04_4_k_cu_80654c75_292654cuda3std3__45__cpo6cbeginE:
	.zero		1
	.type		_ZN40_INTERNAL_fd04ef04_4_k_cu_80654c75_292654cuda3std3__48in_placeE,@object
	.size		_ZN40_INTERNAL_fd04ef04_4_k_cu_80654c75_292654cuda3std3__48in_placeE,(_ZN40_INTERNAL_fd04ef04_4_k_cu_80654c75_292654cuda3std6ranges3__45__cpo9iter_moveE - _ZN40_INTERNAL_fd04ef04_4_k_cu_80654c75_292654cuda3std3__48in_placeE)
_ZN40_INTERNAL_fd04ef04_4_k_cu_80654c75_292654cuda3std3__48in_placeE:
	.zero		1
	.type		_ZN40_INTERNAL_fd04ef04_4_k_cu_80654c75_292654cuda3std6ranges3__45__cpo9iter_moveE,@object
	.size		_ZN40_INTERNAL_fd04ef04_4_k_cu_80654c75_292654cuda3std6ranges3__45__cpo9iter_moveE,(_ZN40_INTERNAL_fd04ef04_4_k_cu_80654c75_292654cuda3std3__45__cpo5beginE - _ZN40_INTERNAL_fd04ef04_4_k_cu_80654c75_292654cuda3std6ranges3__45__cpo9iter_moveE)
_ZN40_INTERNAL_fd04ef04_4_k_cu_80654c75_292654cuda3std6ranges3__45__cpo9iter_moveE:
	.zero		1
	.type		_ZN40_INTERNAL_fd04ef04_4_k_cu_80654c75_292654cuda3std3__45__cpo5beginE,@object
	.size		_ZN40_INTERNAL_fd04ef04_4_k_cu_80654c75_292654cuda3std3__45__cpo5beginE,(_ZN40_INTERNAL_fd04ef04_4_k_cu_80654c75_292654cuda3std3__442_GLOBAL__N__fd04ef04_4_k_cu_80654c75_292656ignoreE - _ZN40_INTERNAL_fd04ef04_4_k_cu_80654c75_292654cuda3std3__45__cpo5beginE)
_ZN40_INTERNAL_fd04ef04_4_k_cu_80654c75_292654cuda3std3__45__cpo5beginE:
	.zero		1
	.type		_ZN40_INTERNAL_fd04ef04_4_k_cu_80654c75_292654cuda3std3__442_GLOBAL__N__fd04ef04_4_k_cu_80654c75_292656ignoreE,@object
	.size		_ZN40_INTERNAL_fd04ef04_4_k_cu_80654c75_292654cuda3std3__442_GLOBAL__N__fd04ef04_4_k_cu_80654c75_292656ignoreE,(_ZN40_INTERNAL_fd04ef04_4_k_cu_80654c75_292654cute7productE - _ZN40_INTERNAL_fd04ef04_4_k_cu_80654c75_292654cuda3std3__442_GLOBAL__N__fd04ef04_4_k_cu_80654c75_292656ignoreE)
_ZN40_INTERNAL_fd04ef04_4_k_cu_80654c75_292654cuda3std3__442_GLOBAL__N__fd04ef04_4_k_cu_80654c75_292656ignoreE:
	.zero		1
	.type		_ZN40_INTERNAL_fd04ef04_4_k_cu_80654c75_292654cute7productE,@object
	.size		_ZN40_INTERNAL_fd04ef04_4_k_cu_80654c75_292654cute7productE,(_ZN40_INTERNAL_fd04ef04_4_k_cu_80654c75_292654cuda3std3__45__cpo3endE - _ZN40_INTERNAL_fd04ef04_4_k_cu_80654c75_292654cute7productE)
_ZN40_INTERNAL_fd04ef04_4_k_cu_80654c75_292654cute7productE:
	.zero		1
	.type		_ZN40_INTERNAL_fd04ef04_4_k_cu_80654c75_292654cuda3std3__45__cpo3endE,@object
	.size		_ZN40_INTERNAL_fd04ef04_4_k_cu_80654c75_292654cuda3std3__45__cpo3endE,(_ZN40_INTERNAL_fd04ef04_4_k_cu_80654c75_292654cuda3std3__419piecewise_constructE - _ZN40_INTERNAL_fd04ef04_4_k_cu_80654c75_292654cuda3std3__45__cpo3endE)
_ZN40_INTERNAL_fd04ef04_4_k_cu_80654c75_292654cuda3std3__45__cpo3endE:
	.zero		1
	.type		_ZN40_INTERNAL_fd04ef04_4_k_cu_80654c75_292654cuda3std3__419piecewise_constructE,@object
	.size		_ZN40_INTERNAL_fd04ef04_4_k_cu_80654c75_292654cuda3std3__419piecewise_constructE,(_ZN40_INTERNAL_fd04ef04_4_k_cu_80654c75_292654cuda3std3__45__cpo4cendE - _ZN40_INTERNAL_fd04ef04_4_k_cu_80654c75_292654cuda3std3__419piecewise_constructE)
_ZN40_INTERNAL_fd04ef04_4_k_cu_80654c75_292654cuda3std3__419piecewise_constructE:
	.zero		1
	.type		_ZN40_INTERNAL_fd04ef04_4_k_cu_80654c75_292654cuda3std3__45__cpo4cendE,@object
	.size		_ZN40_INTERNAL_fd04ef04_4_k_cu_80654c75_292654cuda3std3__45__cpo4cendE,(_ZN40_INTERNAL_fd04ef04_4_k_cu_80654c75_292654cuda3std6ranges3__45__cpo4swapE - _ZN40_INTERNAL_fd04ef04_4_k_cu_80654c75_292654cuda3std3__45__cpo4cendE)
_ZN40_INTERNAL_fd04ef04_4_k_cu_80654c75_292654cuda3std3__45__cpo4cendE:
	.zero		1
	.type		_ZN40_INTERNAL_fd04ef04_4_k_cu_80654c75_292654cuda3std6ranges3__45__cpo4swapE,@object
	.size		_ZN40_INTERNAL_fd04ef04_4_k_cu_80654c75_292654cuda3std6ranges3__45__cpo4swapE,(.L_10 - _ZN40_INTERNAL_fd04ef04_4_k_cu_80654c75_292654cuda3std6ranges3__45__cpo4swapE)
_ZN40_INTERNAL_fd04ef04_4_k_cu_80654c75_292654cuda3std6ranges3__45__cpo4swapE:
	.zero		1
.L_10:


//--------------------- .nv.constant0._ZN7cutlass13device_kernelINS_4gemm6kernel13GemmUniversalIN4cute5tupleIJiiiiEEENS1_10collective13CollectiveMmaINS1_35MainloopSm100TmaUmmaWarpSpecializedILi36ELi2ELi4ENS5_IJNS4_1CILi2EEESB_NSA_ILi1EEEEEEEENS5_IJNSA_ILi128EEENSA_ILi64EEESG_EEENS_12float_e5m2_tENS5_IJlSC_lEEESI_SJ_NS4_8TiledMMAINS4_8MMA_AtomIJNS4_10MMA_TraitsINS4_25SM100_MMA_F8F6F4_2x1SM_SSEJSI_SI_fSF_SG_NS4_17integral_constantINS4_4UMMA5MajorELSQ_0EEESR_NSO_INSP_7ScaleInELSS_0EEEST_EEEEEENS4_6LayoutINS5_IJSC_SC_SC_EEENS5_IJNSA_ILi0EEESY_SY_EEEEENS5_IJNS4_10UnderscoreES11_S11_EEEEENS4_28SM100_TMA_2SM_LOAD_MULTICASTENS4_14ComposedLayoutINS4_7SwizzleILi2ELi4ELi3EEENS4_18smem_ptr_flag_bitsILi8EEENSW_INS5_IJNSA_ILi8EEESG_EEENS5_IJSG_SC_EEEEEEEvNS4_8identityENS4_18SM100_TMA_2SM_LOADES1E_vS1F_EENS_8epilogue10collective18CollectiveEpilogueINS1I_23Sm100TmaWarpSpecializedILi1ELi1ELi32ELb0ELb0EEEJNS5_IJSG_SG_SG_EEENS5_IJNSW_ISG_SC_EES1O_EEESI_SJ_SI_SJ_NS1I_6fusion15FusionCallbacksIS1M_NS1Q_17LinearCombinationISI_fSI_fLNS_15FloatRoundStyleE2EEES1N_S1P_JEEENS4_5SM1004TMEM4LOAD26SM100_TMEM_LOAD_32dp32b32xENS4_13SM90_TMA_LOADES1E_NS4_39AutoVectorizingCopyWithAssumedAlignmentILi128EEENS4_14SM90_TMA_STOREES1E_S22_S22_EEEvvEEEEvNT_6ParamsE --------------------------
	.section	.nv.constant0._ZN7cutlass13device_kernelINS_4gemm6kernel13GemmUniversalIN4cute5tupleIJiiiiEEENS1_10collective13CollectiveMmaINS1_35MainloopSm100TmaUmmaWarpSpecializedILi36ELi2ELi4ENS5_IJNS4_1CILi2EEESB_NSA_ILi1EEEEEEEENS5_IJNSA_ILi128EEENSA_ILi64EEESG_EEENS_12float_e5m2_tENS5_IJlSC_lEEESI_SJ_NS4_8TiledMMAINS4_8MMA_AtomIJNS4_10MMA_TraitsINS4_25SM100_MMA_F8F6F4_2x1SM_SSEJSI_SI_fSF_SG_NS4_17integral_constantINS4_4UMMA5MajorELSQ_0EEESR_NSO_INSP_7ScaleInELSS_0EEEST_EEEEEENS4_6LayoutINS5_IJSC_SC_SC_EEENS5_IJNSA_ILi0EEESY_SY_EEEEENS5_IJNS4_10UnderscoreES11_S11_EEEEENS4_28SM100_TMA_2SM_LOAD_MULTICASTENS4_14ComposedLayoutINS4_7SwizzleILi2ELi4ELi3EEENS4_18smem_ptr_flag_bitsILi8EEENSW_INS5_IJNSA_ILi8EEESG_EEENS5_IJSG_SC_EEEEEEEvNS4_8identityENS4_18SM100_TMA_2SM_LOADES1E_vS1F_EENS_8epilogue10collective18CollectiveEpilogueINS1I_23Sm100TmaWarpSpecializedILi1ELi1ELi32ELb0ELb0EEEJNS5_IJSG_SG_SG_EEENS5_IJNSW_ISG_SC_EES1O_EEESI_SJ_SI_SJ_NS1I_6fusion15FusionCallbacksIS1M_NS1Q_17LinearCombinationISI_fSI_fLNS_15FloatRoundStyleE2EEES1N_S1P_JEEENS4_5SM1004TMEM4LOAD26SM100_TMEM_LOAD_32dp32b32xENS4_13SM90_TMA_LOADES1E_NS4_39AutoVectorizingCopyWithAssumedAlignmentILi128EEENS4_14SM90_TMA_STOREES1E_S22_S22_EEEvvEEEEvNT_6ParamsE,"a",@progbits
	.sectionflags	@""
	.align	4
.nv.constant0._ZN7cutlass13device_kernelINS_4gemm6kernel13GemmUniversalIN4cute5tupleIJiiiiEEENS1_10collective13CollectiveMmaINS1_35MainloopSm100TmaUmmaWarpSpecializedILi36ELi2ELi4ENS5_IJNS4_1CILi2EEESB_NSA_ILi1EEEEEEEENS5_IJNSA_ILi128EEENSA_ILi64EEESG_EEENS_12float_e5m2_tENS5_IJlSC_lEEESI_SJ_NS4_8TiledMMAINS4_8MMA_AtomIJNS4_10MMA_TraitsINS4_25SM100_MMA_F8F6F4_2x1SM_SSEJSI_SI_fSF_SG_NS4_17integral_constantINS4_4UMMA5MajorELSQ_0EEESR_NSO_INSP_7ScaleInELSS_0EEEST_EEEEEENS4_6LayoutINS5_IJSC_SC_SC_EEENS5_IJNSA_ILi0EEESY_SY_EEEEENS5_IJNS4_10UnderscoreES11_S11_EEEEENS4_28SM100_TMA_2SM_LOAD_MULTICASTENS4_14ComposedLayoutINS4_7SwizzleILi2ELi4ELi3EEENS4_18smem_ptr_flag_bitsILi8EEENSW_INS5_IJNSA_ILi8EEESG_EEENS5_IJSG_SC_EEEEEEEvNS4_8identityENS4_18SM100_TMA_2SM_LOADES1E_vS1F_EENS_8epilogue10collective18CollectiveEpilogueINS1I_23Sm100TmaWarpSpecializedILi1ELi1ELi32ELb0ELb0EEEJNS5_IJSG_SG_SG_EEENS5_IJNSW_ISG_SC_EES1O_EEESI_SJ_SI_SJ_NS1I_6fusion15FusionCallbacksIS1M_NS1Q_17LinearCombinationISI_fSI_fLNS_15FloatRoundStyleE2EEES1N_S1P_JEEENS4_5SM1004TMEM4LOAD26SM100_TMEM_LOAD_32dp32b32xENS4_13SM90_TMA_LOADES1E_NS4_39AutoVectorizingCopyWithAssumedAlignmentILi128EEENS4_14SM90_TMA_STOREES1E_S22_S22_EEEvvEEEEvNT_6ParamsE:
	.zero		2944


//--------------------- SYMBOLS --------------------------

	.type		.nv.reservedSmem.offset0,@object
	.size		.nv.reservedSmem.offset0,0x4
	.type		.nv.reservedSmem.cap,@object
	.size		.nv.reservedSmem.cap,0x4
	.type		__assertfail,@function
